	.target	sm_90a

	.elftype	@"ET_EXEC"


//--------------------- .note.nv.tkinfo           --------------------------
	.section	.note.nv.tkinfo,"",@"SHT_NOTE"
	.sectionflags	@"SHF_NOTE_NV_TKINFO"
	.tkinfo
        /*0018*/ 	.word	0x00000002
        /*0030*/ 	.string	""
        /*0030*/ 	.string	"ptxas"
        /*0030*/ 	.string	"Cuda compilation tools, release 13.0, V13.0.88"
        /*0030*/ 	.string	"Build cuda_13.0.r13.0/compiler.36424714_0"
        /*0030*/ 	.string	"-arch sm_90a -m 64 "



//--------------------- .note.nv.cuinfo           --------------------------
	.section	.note.nv.cuinfo,"",@"SHT_NOTE"
	.sectionflags	@"SHF_NOTE_NV_CUINFO"
        /*0018*/ 	.short	0x0002
        /*001a*/ 	.short	0x005a
        /*001c*/ 	.short	0x0082
	.zero		2


//--------------------- .nv.info                  --------------------------
	.section	.nv.info,"",@"SHT_CUDA_INFO"
	.align	4


	//----- nvinfo : EIATTR_REGCOUNT
	.align		4
        /*0000*/ 	.byte	0x04, 0x2f
        /*0002*/ 	.short	(.L_15 - .L_14)
	.align		4
.L_14:
        /*0004*/ 	.word	index@(_ZN7cutlass13device_kernelINS_4gemm6kernel13GemmUniversalIN4cute5tupleIJiiiiEEENS1_10collective13CollectiveMmaINS1_34MainloopSm90TmaGmmaWarpSpecializedILi6ENS5_IJNS4_1CILi1EEESB_SB_EEENS1_32KernelTmaWarpSpecializedPingpongEEENS5_IJNSA_ILi64EEENSA_ILi128EEESG_EEENS_10tfloat32_tENS5_IJlSB_lEEESI_SJ_NS4_8TiledMMAINS4_8MMA_AtomIJNS4_4SM904GMMA30MMA_64x128x8_F32TF32TF32_SS_TNILNSN_7ScaleInE1ELSP_1EEEEEENS4_6LayoutISC_NS5_IJNSA_ILi0EEEST_ST_EEEEENS5_IJNS4_10UnderscoreESW_SW_EEEEENS4_13SM90_TMA_LOADENS4_14ComposedLayoutINS4_7SwizzleILi3ELi4ELi3EEENS4_18smem_ptr_flag_bitsILi32EEENSS_INS5_IJNSA_ILi8EEENSA_ILi32EEEEEENS5_IJS16_SB_EEEEEEEvNS4_8identityESZ_S1A_vS1B_EENS_8epilogue10collective6detail29Sm90TmaWarpSpecializedAdapterINS1E_15DefaultEpilogueISI_SJ_SJ_NS1D_6thread17LinearCombinationISI_Li1EffLNS1I_9ScaleType4KindE0ELNS_15FloatRoundStyleE2ESI_EENS1_15EpilogueDefaultEEEEEvvEEEEvNT_6ParamsE)
        /*0008*/ 	.word	0x000000a8


	//----- nvinfo : EIATTR_FRAME_SIZE
	.align		4
.L_15:
        /*000c*/ 	.byte	0x04, 0x11
        /*000e*/ 	.short	(.L_17 - .L_16)
	.align		4
.L_16:
        /*0010*/ 	.word	index@(_ZN7cutlass13device_kernelINS_4gemm6kernel13GemmUniversalIN4cute5tupleIJiiiiEEENS1_10collective13CollectiveMmaINS1_34MainloopSm90TmaGmmaWarpSpecializedILi6ENS5_IJNS4_1CILi1EEESB_SB_EEENS1_32KernelTmaWarpSpecializedPingpongEEENS5_IJNSA_ILi64EEENSA_ILi128EEESG_EEENS_10tfloat32_tENS5_IJlSB_lEEESI_SJ_NS4_8TiledMMAINS4_8MMA_AtomIJNS4_4SM904GMMA30MMA_64x128x8_F32TF32TF32_SS_TNILNSN_7ScaleInE1ELSP_1EEEEEENS4_6LayoutISC_NS5_IJNSA_ILi0EEEST_ST_EEEEENS5_IJNS4_10UnderscoreESW_SW_EEEEENS4_13SM90_TMA_LOADENS4_14ComposedLayoutINS4_7SwizzleILi3ELi4ELi3EEENS4_18smem_ptr_flag_bitsILi32EEENSS_INS5_IJNSA_ILi8EEENSA_ILi32EEEEEENS5_IJS16_SB_EEEEEEEvNS4_8identityESZ_S1A_vS1B_EENS_8epilogue10collective6detail29Sm90TmaWarpSpecializedAdapterINS1E_15DefaultEpilogueISI_SJ_SJ_NS1D_6thread17LinearCombinationISI_Li1EffLNS1I_9ScaleType4KindE0ELNS_15FloatRoundStyleE2ESI_EENS1_15EpilogueDefaultEEEEEvvEEEEvNT_6ParamsE)
        /*0014*/ 	.word	0x00000008


	//----- nvinfo : EIATTR_MIN_STACK_SIZE
	.align		4
.L_17:
        /*0018*/ 	.byte	0x04, 0x12
        /*001a*/ 	.short	(.L_19 - .L_18)
	.align		4
.L_18:
        /*001c*/ 	.word	index@(_ZN7cutlass13device_kernelINS_4gemm6kernel13GemmUniversalIN4cute5tupleIJiiiiEEENS1_10collective13CollectiveMmaINS1_34MainloopSm90TmaGmmaWarpSpecializedILi6ENS5_IJNS4_1CILi1EEESB_SB_EEENS1_32KernelTmaWarpSpecializedPingpongEEENS5_IJNSA_ILi64EEENSA_ILi128EEESG_EEENS_10tfloat32_tENS5_IJlSB_lEEESI_SJ_NS4_8TiledMMAINS4_8MMA_AtomIJNS4_4SM904GMMA30MMA_64x128x8_F32TF32TF32_SS_TNILNSN_7ScaleInE1ELSP_1EEEEEENS4_6LayoutISC_NS5_IJNSA_ILi0EEEST_ST_EEEEENS5_IJNS4_10UnderscoreESW_SW_EEEEENS4_13SM90_TMA_LOADENS4_14ComposedLayoutINS4_7SwizzleILi3ELi4ELi3EEENS4_18smem_ptr_flag_bitsILi32EEENSS_INS5_IJNSA_ILi8EEENSA_ILi32EEEEEENS5_IJS16_SB_EEEEEEEvNS4_8identityESZ_S1A_vS1B_EENS_8epilogue10collective6detail29Sm90TmaWarpSpecializedAdapterINS1E_15DefaultEpilogueISI_SJ_SJ_NS1D_6thread17LinearCombinationISI_Li1EffLNS1I_9ScaleType4KindE0ELNS_15FloatRoundStyleE2ESI_EENS1_15EpilogueDefaultEEEEEvvEEEEvNT_6ParamsE)
        /*0020*/ 	.word	0x00000008
.L_19:


//--------------------- .nv.compat                --------------------------
	.section	.nv.compat,"",@"SHT_CUDA_COMPAT_INFO"
	.align	4
        /*0000*/ 	.byte	0x02, 0x09, 0x01, 0x00, 0x02, 0x02, 0x04, 0x00, 0x02, 0x05, 0x05, 0x00, 0x03, 0x07, 0x01, 0x01
        /*0010*/ 	.byte	0x02, 0x03, 0x01, 0x00, 0x02, 0x06, 0x01, 0x00, 0x04, 0x0b, 0x08, 0x00, 0x00, 0x00, 0x00, 0x00
        /*0020*/ 	.byte	0x00, 0x00, 0x00, 0x00


//--------------------- .nv.info._ZN7cutlass13device_kernelINS_4gemm6kernel13GemmUniversalIN4cute5tupleIJiiiiEEENS1_10collective13CollectiveMmaINS1_34MainloopSm90TmaGmmaWarpSpecializedILi6ENS5_IJNS4_1CILi1EEESB_SB_EEENS1_32KernelTmaWarpSpecializedPingpongEEENS5_IJNSA_ILi64EEENSA_ILi128EEESG_EEENS_10tfloat32_tENS5_IJlSB_lEEESI_SJ_NS4_8TiledMMAINS4_8MMA_AtomIJNS4_4SM904GMMA30MMA_64x128x8_F32TF32TF32_SS_TNILNSN_7ScaleInE1ELSP_1EEEEEENS4_6LayoutISC_NS5_IJNSA_ILi0EEEST_ST_EEEEENS5_IJNS4_10UnderscoreESW_SW_EEEEENS4_13SM90_TMA_LOADENS4_14ComposedLayoutINS4_7SwizzleILi3ELi4ELi3EEENS4_18smem_ptr_flag_bitsILi32EEENSS_INS5_IJNSA_ILi8EEENSA_ILi32EEEEEENS5_IJS16_SB_EEEEEEEvNS4_8identityESZ_S1A_vS1B_EENS_8epilogue10collective6detail29Sm90TmaWarpSpecializedAdapterINS1E_15DefaultEpilogueISI_SJ_SJ_NS1D_6thread17LinearCombinationISI_Li1EffLNS1I_9ScaleType4KindE0ELNS_15FloatRoundStyleE2ESI_EENS1_15EpilogueDefaultEEEEEvvEEEEvNT_6ParamsE --------------------------
	.section	.nv.info._ZN7cutlass13device_kernelINS_4gemm6kernel13GemmUniversalIN4cute5tupleIJiiiiEEENS1_10collective13CollectiveMmaINS1_34MainloopSm90TmaGmmaWarpSpecializedILi6ENS5_IJNS4_1CILi1EEESB_SB_EEENS1_32KernelTmaWarpSpecializedPingpongEEENS5_IJNSA_ILi64EEENSA_ILi128EEESG_EEENS_10tfloat32_tENS5_IJlSB_lEEESI_SJ_NS4_8TiledMMAINS4_8MMA_AtomIJNS4_4SM904GMMA30MMA_64x128x8_F32TF32TF32_SS_TNILNSN_7ScaleInE1ELSP_1EEEEEENS4_6LayoutISC_NS5_IJNSA_ILi0EEEST_ST_EEEEENS5_IJNS4_10UnderscoreESW_SW_EEEEENS4_13SM90_TMA_LOADENS4_14ComposedLayoutINS4_7SwizzleILi3ELi4ELi3EEENS4_18smem_ptr_flag_bitsILi32EEENSS_INS5_IJNSA_ILi8EEENSA_ILi32EEEEEENS5_IJS16_SB_EEEEEEEvNS4_8identityESZ_S1A_vS1B_EENS_8epilogue10collective6detail29Sm90TmaWarpSpecializedAdapterINS1E_15DefaultEpilogueISI_SJ_SJ_NS1D_6thread17LinearCombinationISI_Li1EffLNS1I_9ScaleType4KindE0ELNS_15FloatRoundStyleE2ESI_EENS1_15EpilogueDefaultEEEEEvvEEEEvNT_6ParamsE,"",@"SHT_CUDA_INFO"
	.sectionflags	@""
	.align	4


	//----- nvinfo : EIATTR_CUDA_API_VERSION
	.align		4
        /*0000*/ 	.byte	0x04, 0x37
        /*0002*/ 	.short	(.L_21 - .L_20)
.L_20:
        /*0004*/ 	.word	0x00000082


	//----- nvinfo : EIATTR_KPARAM_INFO
	.align		4
.L_21:
        /*0008*/ 	.byte	0x04, 0x17
        /*000a*/ 	.short	(.L_23 - .L_22)
.L_22:
        /*000c*/ 	.word	0x00000000
        /*0010*/ 	.short	0x0000
        /*0012*/ 	.short	0x0070
        /*0014*/ 	.byte	0x00, 0xf0, 0x01, 0x10


	//----- nvinfo : EIATTR_SPARSE_MMA_MASK
	.align		4
.L_23:
        /*0018*/ 	.byte	0x03, 0x50
        /*001a*/ 	.short	0x0000


	//----- nvinfo : EIATTR_MAXREG_COUNT
	.align		4
        /*001c*/ 	.byte	0x03, 0x1b
        /*001e*/ 	.short	0x00a8


	//----- nvinfo : EIATTR_NUM_BARRIERS
	.align		4
        /*0020*/ 	.byte	0x02, 0x4c
        /*0022*/ 	.byte	0x01
	.zero		1


	//----- nvinfo : EIATTR_EXTERNS
	.align		4
        /*0024*/ 	.byte	0x04, 0x0f
        /*0026*/ 	.short	(.L_25 - .L_24)


	//   ....[0]....
	.align		4
.L_24:
        /*0028*/ 	.word	index@(__assertfail)


	//----- nvinfo : EIATTR_ANNOTATIONS
	.align		4
.L_25:
        /*002c*/ 	.byte	0x04, 0x55
        /*002e*/ 	.short	(.L_27 - .L_26)


	//   ....[0]....
.L_26:
        /*0030*/ 	.word	0x00000001
        /*0034*/ 	.byte	0x10, 0x0b, 0x00, 0x00, 0x01, 0x00, 0x00, 0x00, 0x30, 0x12, 0x00, 0x00, 0x01, 0x00, 0x00, 0x00
        /*0044*/ 	.byte	0x70, 0x6b, 0x00, 0x00, 0x01, 0x00, 0x00, 0x00, 0x60, 0x79, 0x00, 0x00


	//----- nvinfo : EIATTR_MERCURY_ISA_VERSION
	.align		4
.L_27:
        /*0050*/ 	.byte	0x03, 0x5f
        /*0052*/ 	.short	0x0101


	//----- nvinfo : EIATTR_INT_WARP_WIDE_INSTR_OFFSETS
	.align		4
        /*0054*/ 	.byte	0x04, 0x31
        /*0056*/ 	.short	(.L_29 - .L_28)


	//   ....[0]....
.L_28:
        /*0058*/ 	.word	0x00000430


	//   ....[1]....
        /*005c*/ 	.word	0x00000450


	//   ....[2]....
        /*0060*/ 	.word	0x000004d0


	//   ....[3]....
        /*0064*/ 	.word	0x000004e0


	//   ....[4]....
        /*0068*/ 	.word	0x000004f0


	//   ....[5]....
        /*006c*/ 	.word	0x00000510


	//   ....[6]....
        /*0070*/ 	.word	0x000005a0


	//   ....[7]....
        /*0074*/ 	.word	0x000005c0


	//----- nvinfo : EIATTR_COOP_GROUP_MASK_REGIDS
	.align		4
.L_29:
        /*0078*/ 	.byte	0x04, 0x29
        /*007a*/ 	.short	(.L_31 - .L_30)


	//   ....[0]....
.L_30:
        /*007c*/ 	.word	0xffffffff


	//   ....[1]....
        /*0080*/ 	.word	0xffffffff


	//   ....[2]....
        /*0084*/ 	.word	0xffffffff


	//   ....[3]....
        /*0088*/ 	.word	0xffffffff


	//   ....[4]....
        /*008c*/ 	.word	0xffffffff


	//   ....[5]....
        /*0090*/ 	.word	0xffffffff


	//----- nvinfo : EIATTR_COOP_GROUP_INSTR_OFFSETS
	.align		4
.L_31:
        /*0094*/ 	.byte	0x04, 0x28
        /*0096*/ 	.short	(.L_33 - .L_32)


	//   ....[0]....
.L_32:
        /*0098*/ 	.word	0x00000070


	//   ....[1]....
        /*009c*/ 	.word	0x00000080


	//   ....[2]....
        /*00a0*/ 	.word	0x00000140


	//   ....[3]....
        /*00a4*/ 	.word	0x00000310


	//   ....[4]....
        /*00a8*/ 	.word	0x00000350


	//   ....[5]....
        /*00ac*/ 	.word	0x00000390


	//----- nvinfo : EIATTR_REG_RECONFIG
	.align		4
.L_33:
        /*00b0*/ 	.byte	0x01, 0x54
	.zero		2


	//----- nvinfo : EIATTR_SYSCALL_OFFSETS
	.align		4
        /*00b4*/ 	.byte	0x04, 0x46
        /*00b6*/ 	.short	(.L_35 - .L_34)


	//   ....[0]....
.L_34:
        /*00b8*/ 	.word	0x000016b0


	//----- nvinfo : EIATTR_MBARRIER_INSTR_OFFSETS
	.align		4
.L_35:
        /*00bc*/ 	.byte	0x04, 0x39
        /*00be*/ 	.short	(.L_37 - .L_36)


	//   ....[0]....
.L_36:
        /*00c0*/ 	.word	0x00000240
        /*00c4*/ 	.word	0x000000ff
        /*00c8*/ 	.word	0x00000000
        /*00cc*/ 	.short	0x0100
        /*00ce*/ 	.byte	0x08
	.zero		1


	//   ....[1]....
        /*00d0*/ 	.word	0x00000250
        /*00d4*/ 	.word	0x000000ff
        /*00d8*/ 	.word	0x00000030
        /*00dc*/ 	.short	0x0100
        /*00de*/ 	.byte	0x08
	.zero		1


	//   ....[2]....
        /*00e0*/ 	.word	0x00000260
        /*00e4*/ 	.word	0x000000ff
        /*00e8*/ 	.word	0x00000008
        /*00ec*/ 	.short	0x0100
        /*00ee*/ 	.byte	0x08
	.zero		1


	//   ....[3]....
        /*00f0*/ 	.word	0x00000270
        /*00f4*/ 	.word	0x000000ff
        /*00f8*/ 	.word	0x00000038
        /*00fc*/ 	.short	0x0100
        /*00fe*/ 	.byte	0x08
	.zero		1


	//   ....[4]....
        /*0100*/ 	.word	0x00000280
        /*0104*/ 	.word	0x000000ff
        /*0108*/ 	.word	0x00000010
        /*010c*/ 	.short	0x0100
        /*010e*/ 	.byte	0x08
	.zero		1


	//   ....[5]....
        /*0110*/ 	.word	0x00000290
        /*0114*/ 	.word	0x000000ff
        /*0118*/ 	.word	0x00000040
        /*011c*/ 	.short	0x0100
        /*011e*/ 	.byte	0x08
	.zero		1


	//   ....[6]....
        /*0120*/ 	.word	0x000002a0
        /*0124*/ 	.word	0x000000ff
        /*0128*/ 	.word	0x00000018
        /*012c*/ 	.short	0x0100
        /*012e*/ 	.byte	0x08
	.zero		1


	//   ....[7]....
        /*0130*/ 	.word	0x000002b0
        /*0134*/ 	.word	0x000000ff
        /*0138*/ 	.word	0x00000048
        /*013c*/ 	.short	0x0100
        /*013e*/ 	.byte	0x08
	.zero		1


	//   ....[8]....
        /*0140*/ 	.word	0x000002c0
        /*0144*/ 	.word	0x000000ff
        /*0148*/ 	.word	0x00000020
        /*014c*/ 	.short	0x0100
        /*014e*/ 	.byte	0x08
	.zero		1


	//   ....[9]....
        /*0150*/ 	.word	0x000002d0
        /*0154*/ 	.word	0x000000ff
        /*0158*/ 	.word	0x00000050
        /*015c*/ 	.short	0x0100
        /*015e*/ 	.byte	0x08
	.zero		1


	//   ....[10]....
        /*0160*/ 	.word	0x000002e0
        /*0164*/ 	.word	0x000000ff
        /*0168*/ 	.word	0x00000028
        /*016c*/ 	.short	0x0100
        /*016e*/ 	.byte	0x08
	.zero		1


	//   ....[11]....
        /*0170*/ 	.word	0x000002f0
        /*0174*/ 	.word	0x000000ff
        /*0178*/ 	.word	0x00000058
        /*017c*/ 	.short	0x0100
        /*017e*/ 	.byte	0x08
	.zero		1


	//   ....[12]....
        /*0180*/ 	.word	0x00000600
        /*0184*/ 	.word	0x000000ff
        /*0188*/ 	.word	0x00000090
        /*018c*/ 	.short	0x0100
        /*018e*/ 	.byte	0x08
	.zero		1


	//   ....[13]....
        /*0190*/ 	.word	0x00000670
        /*0194*/ 	.word	0x000000ff
        /*0198*/ 	.word	0x00000098
        /*019c*/ 	.short	0x0100
        /*019e*/ 	.byte	0x08
	.zero		1


	//   ....[14]....
        /*01a0*/ 	.word	0x00000690
        /*01a4*/ 	.word	0x000000ff
        /*01a8*/ 	.word	0x00000070
        /*01ac*/ 	.short	0x0100
        /*01ae*/ 	.byte	0x09
	.zero		1


	//   ....[15]....
        /*01b0*/ 	.word	0x000006a0
        /*01b4*/ 	.word	0x000000ff
        /*01b8*/ 	.word	0x00000078
        /*01bc*/ 	.short	0x0100
        /*01be*/ 	.byte	0x09
	.zero		1


	//   ....[16]....
        /*01c0*/ 	.word	0x000006b0
        /*01c4*/ 	.word	0x000000ff
        /*01c8*/ 	.word	0x00000080
        /*01cc*/ 	.short	0x0100
        /*01ce*/ 	.byte	0x09
	.zero		1


	//   ....[17]....
        /*01d0*/ 	.word	0x000006c0
        /*01d4*/ 	.word	0x000000ff
        /*01d8*/ 	.word	0x00000088
        /*01dc*/ 	.short	0x0100
        /*01de*/ 	.byte	0x09
	.zero		1


	//   ....[18]....
        /*01e0*/ 	.word	0x00001570
        /*01e4*/ 	.word	0x000000ff
        /*01e8*/ 	.word	0xfffffff8
        /*01ec*/ 	.short	0x010a
        /*01ee*/ 	.byte	0x2b
	.zero		1


	//   ....[19]....
        /*01f0*/ 	.word	0x00001730
        /*01f4*/ 	.word	0x00000003
        /*01f8*/ 	.word	0x00000000
        /*01fc*/ 	.short	0x010a
        /*01fe*/ 	.byte	0x3f
	.zero		1


	//   ....[20]....
        /*0200*/ 	.word	0x00001790
        /*0204*/ 	.word	0x00000003
        /*0208*/ 	.word	0x00000000
        /*020c*/ 	.short	0x010a
        /*020e*/ 	.byte	0x3f
	.zero		1


	//   ....[21]....
        /*0210*/ 	.word	0x00002030
        /*0214*/ 	.word	0x000000ff
        /*0218*/ 	.word	0x00000000
        /*021c*/ 	.short	0x010a
        /*021e*/ 	.byte	0x08
	.zero		1


	//   ....[22]....
        /*0220*/ 	.word	0x00002070
        /*0224*/ 	.word	0x000000ff
        /*0228*/ 	.word	0x00000000
        /*022c*/ 	.short	0x010a
        /*022e*/ 	.byte	0x08
	.zero		1


	//   ....[23]....
        /*0230*/ 	.word	0x00002810
        /*0234*/ 	.word	0x000000ff
        /*0238*/ 	.word	0x00000000
        /*023c*/ 	.short	0x0101
        /*023e*/ 	.byte	0x08
	.zero		1


	//   ....[24]....
        /*0240*/ 	.word	0x00002910
        /*0244*/ 	.word	0x00000003
        /*0248*/ 	.word	0x00000000
        /*024c*/ 	.short	0x0101
        /*024e*/ 	.byte	0x29
	.zero		1


	//   ....[25]....
        /*0250*/ 	.word	0x000029e0
        /*0254*/ 	.word	0x000000ff
        /*0258*/ 	.word	0x00000000
        /*025c*/ 	.short	0x0101
        /*025e*/ 	.byte	0x06
	.zero		1


	//   ....[26]....
        /*0260*/ 	.word	0x00002a50
        /*0264*/ 	.word	0x000000ff
        /*0268*/ 	.word	0x00000008
        /*026c*/ 	.short	0x010a
        /*026e*/ 	.byte	0x2b
	.zero		1


	//   ....[27]....
        /*0270*/ 	.word	0x00006bb0
        /*0274*/ 	.word	0x00000000
        /*0278*/ 	.word	0x00000000
        /*027c*/ 	.short	0x0101
        /*027e*/ 	.byte	0x29
	.zero		1


	//   ....[28]....
        /*0280*/ 	.word	0x000074a0
        /*0284*/ 	.word	0x0000000b
        /*0288*/ 	.word	0x00000030
        /*028c*/ 	.short	0x010a
        /*028e*/ 	.byte	0x3f
	.zero		1


	//   ....[29]....
        /*0290*/ 	.word	0x00007a90
        /*0294*/ 	.word	0x00000006
        /*0298*/ 	.word	0x00000098
        /*029c*/ 	.short	0x0101
        /*029e*/ 	.byte	0x3f
	.zero		1


	//   ....[30]....
        /*02a0*/ 	.word	0x000081b0
        /*02a4*/ 	.word	0x00000007
        /*02a8*/ 	.word	0x00000000
        /*02ac*/ 	.short	0x010a
        /*02ae*/ 	.byte	0x3f
	.zero		1


	//   ....[31]....
        /*02b0*/ 	.word	0x00008230
        /*02b4*/ 	.word	0x00000006
        /*02b8*/ 	.word	0x00000000
        /*02bc*/ 	.short	0x010a
        /*02be*/ 	.byte	0x3f
	.zero		1


	//   ....[32]....
        /*02c0*/ 	.word	0x000082c0
        /*02c4*/ 	.word	0x00000007
        /*02c8*/ 	.word	0x00000000
        /*02cc*/ 	.short	0x010a
        /*02ce*/ 	.byte	0x3f
	.zero		1


	//   ....[33]....
        /*02d0*/ 	.word	0x00008350
        /*02d4*/ 	.word	0x00000006
        /*02d8*/ 	.word	0x00000000
        /*02dc*/ 	.short	0x010a
        /*02de*/ 	.byte	0x3f
	.zero		1


	//   ....[34]....
        /*02e0*/ 	.word	0x000083e0
        /*02e4*/ 	.word	0x00000007
        /*02e8*/ 	.word	0x00000000
        /*02ec*/ 	.short	0x010a
        /*02ee*/ 	.byte	0x3f
	.zero		1


	//   ....[35]....
        /*02f0*/ 	.word	0x00008470
        /*02f4*/ 	.word	0x00000005
        /*02f8*/ 	.word	0x00000000
        /*02fc*/ 	.short	0x010a
        /*02fe*/ 	.byte	0x3f
	.zero		1


	//   ....[36]....
        /*0300*/ 	.word	0x000084e0
        /*0304*/ 	.word	0x00000003
        /*0308*/ 	.word	0xfffffff8
        /*030c*/ 	.short	0x010a
        /*030e*/ 	.byte	0x3f
	.zero		1


	//   ....[37]....
        /*0310*/ 	.word	0x00008530
        /*0314*/ 	.word	0x00000003
        /*0318*/ 	.word	0x00000000
        /*031c*/ 	.short	0x010a
        /*031e*/ 	.byte	0x3f
	.zero		1


	//   ....[38]....
        /*0320*/ 	.word	0x00008590
        /*0324*/ 	.word	0x00000004
        /*0328*/ 	.word	0x00000000
        /*032c*/ 	.short	0x010a
        /*032e*/ 	.byte	0x3f
	.zero		1


	//   ....[39]....
        /*0330*/ 	.word	0x000085f0
        /*0334*/ 	.word	0x00000003
        /*0338*/ 	.word	0x00000008
        /*033c*/ 	.short	0x010a
        /*033e*/ 	.byte	0x3f
	.zero		1


	//   ....[40]....
        /*0340*/ 	.word	0x000086c0
        /*0344*/ 	.word	0x0000000b
        /*0348*/ 	.word	0x00000030
        /*034c*/ 	.short	0x010a
        /*034e*/ 	.byte	0x3f
	.zero		1


	//   ....[41]....
        /*0350*/ 	.word	0x00008790
        /*0354*/ 	.word	0x00000007
        /*0358*/ 	.word	0x00000000
        /*035c*/ 	.short	0x010a
        /*035e*/ 	.byte	0x3f
	.zero		1


	//   ....[42]....
        /*0360*/ 	.word	0x000087e0
        /*0364*/ 	.word	0x00000006
        /*0368*/ 	.word	0x00000000
        /*036c*/ 	.short	0x010a
        /*036e*/ 	.byte	0x3f
	.zero		1


	//   ....[43]....
        /*0370*/ 	.word	0x00008830
        /*0374*/ 	.word	0x00000007
        /*0378*/ 	.word	0x00000000
        /*037c*/ 	.short	0x010a
        /*037e*/ 	.byte	0x3f
	.zero		1


	//   ....[44]....
        /*0380*/ 	.word	0x00008880
        /*0384*/ 	.word	0x00000006
        /*0388*/ 	.word	0x00000000
        /*038c*/ 	.short	0x010a
        /*038e*/ 	.byte	0x3f
	.zero		1


	//   ....[45]....
        /*0390*/ 	.word	0x000088d0
        /*0394*/ 	.word	0x00000007
        /*0398*/ 	.word	0x00000000
        /*039c*/ 	.short	0x010a
        /*039e*/ 	.byte	0x3f
	.zero		1


	//----- nvinfo : EIATTR_NUM_MBARRIERS
	.align		4
.L_37:
        /*03a0*/ 	.byte	0x03, 0x38
        /*03a2*/ 	.short	0x0012


	//----- nvinfo : EIATTR_EXIT_INSTR_OFFSETS
	.align		4
        /*03a4*/ 	.byte	0x04, 0x1c
        /*03a6*/ 	.short	(.L_39 - .L_38)


	//   ....[0]....
.L_38:
        /*03a8*/ 	.word	0x000011c0


	//   ....[1]....
        /*03ac*/ 	.word	0x00001220


	//   ....[2]....
        /*03b0*/ 	.word	0x000071d0


	//   ....[3]....
        /*03b4*/ 	.word	0x00007200


	//   ....[4]....
        /*03b8*/ 	.word	0x000084c0


	//----- nvinfo : EIATTR_MAX_THREADS
	.align		4
.L_39:
        /*03bc*/ 	.byte	0x04, 0x05
        /*03be*/ 	.short	(.L_41 - .L_40)
.L_40:
        /*03c0*/ 	.word	0x00000180
        /*03c4*/ 	.word	0x00000001
        /*03c8*/ 	.word	0x00000001


	//----- nvinfo : EIATTR_CRS_STACK_SIZE
	.align		4
.L_41:
        /*03cc*/ 	.byte	0x04, 0x1e
        /*03ce*/ 	.short	(.L_43 - .L_42)
.L_42:
        /*03d0*/ 	.word	0x00000000


	//----- nvinfo : EIATTR_CBANK_PARAM_SIZE
	.align		4
.L_43:
        /*03d4*/ 	.byte	0x03, 0x19
        /*03d6*/ 	.short	0x0470


	//----- nvinfo : EIATTR_PARAM_CBANK
	.align		4
        /*03d8*/ 	.byte	0x04, 0x0a
        /*03da*/ 	.short	(.L_45 - .L_44)
	.align		4
.L_44:
        /*03dc*/ 	.word	index@(.nv.constant0._ZN7cutlass13device_kernelINS_4gemm6kernel13GemmUniversalIN4cute5tupleIJiiiiEEENS1_10collective13CollectiveMmaINS1_34MainloopSm90TmaGmmaWarpSpecializedILi6ENS5_IJNS4_1CILi1EEESB_SB_EEENS1_32KernelTmaWarpSpecializedPingpongEEENS5_IJNSA_ILi64EEENSA_ILi128EEESG_EEENS_10tfloat32_tENS5_IJlSB_lEEESI_SJ_NS4_8TiledMMAINS4_8MMA_AtomIJNS4_4SM904GMMA30MMA_64x128x8_F32TF32TF32_SS_TNILNSN_7ScaleInE1ELSP_1EEEEEENS4_6LayoutISC_NS5_IJNSA_ILi0EEEST_ST_EEEEENS5_IJNS4_10UnderscoreESW_SW_EEEEENS4_13SM90_TMA_LOADENS4_14ComposedLayoutINS4_7SwizzleILi3ELi4ELi3EEENS4_18smem_ptr_flag_bitsILi32EEENSS_INS5_IJNSA_ILi8EEENSA_ILi32EEEEEENS5_IJS16_SB_EEEEEEEvNS4_8identityESZ_S1A_vS1B_EENS_8epilogue10collective6detail29Sm90TmaWarpSpecializedAdapterINS1E_15DefaultEpilogueISI_SJ_SJ_NS1D_6thread17LinearCombinationISI_Li1EffLNS1I_9ScaleType4KindE0ELNS_15FloatRoundStyleE2ESI_EENS1_15EpilogueDefaultEEEEEvvEEEEvNT_6ParamsE)
        /*03e0*/ 	.short	0x0210
        /*03e2*/ 	.short	0x0470


	//----- nvinfo : EIATTR_SW_WAR
	.align		4
.L_45:
        /*03e4*/ 	.byte	0x04, 0x36
        /*03e6*/ 	.short	(.L_47 - .L_46)
.L_46:
        /*03e8*/ 	.word	0x00000008
.L_47:


//--------------------- .nv.callgraph             --------------------------
	.section	.nv.callgraph,"",@"SHT_CUDA_CALLGRAPH"
	.align	4
	.sectionentsize	8
	.align		4
        /*0000*/ 	.word	0x00000000
	.align		4
        /*0004*/ 	.word	0xffffffff
	.align		4
        /*0008*/ 	.word	index@(_ZN7cutlass13device_kernelINS_4gemm6kernel13GemmUniversalIN4cute5tupleIJiiiiEEENS1_10collective13CollectiveMmaINS1_34MainloopSm90TmaGmmaWarpSpecializedILi6ENS5_IJNS4_1CILi1EEESB_SB_EEENS1_32KernelTmaWarpSpecializedPingpongEEENS5_IJNSA_ILi64EEENSA_ILi128EEESG_EEENS_10tfloat32_tENS5_IJlSB_lEEESI_SJ_NS4_8TiledMMAINS4_8MMA_AtomIJNS4_4SM904GMMA30MMA_64x128x8_F32TF32TF32_SS_TNILNSN_7ScaleInE1ELSP_1EEEEEENS4_6LayoutISC_NS5_IJNSA_ILi0EEEST_ST_EEEEENS5_IJNS4_10UnderscoreESW_SW_EEEEENS4_13SM90_TMA_LOADENS4_14ComposedLayoutINS4_7SwizzleILi3ELi4ELi3EEENS4_18smem_ptr_flag_bitsILi32EEENSS_INS5_IJNSA_ILi8EEENSA_ILi32EEEEEENS5_IJS16_SB_EEEEEEEvNS4_8identityESZ_S1A_vS1B_EENS_8epilogue10collective6detail29Sm90TmaWarpSpecializedAdapterINS1E_15DefaultEpilogueISI_SJ_SJ_NS1D_6thread17LinearCombinationISI_Li1EffLNS1I_9ScaleType4KindE0ELNS_15FloatRoundStyleE2ESI_EENS1_15EpilogueDefaultEEEEEvvEEEEvNT_6ParamsE)
	.align		4
        /*000c*/ 	.word	index@(__assertfail)
	.align		4
        /*0010*/ 	.word	0x00000000
	.align		4
        /*0014*/ 	.word	0xfffffffe
	.align		4
        /*0018*/ 	.word	0x00000000
	.align		4
        /*001c*/ 	.word	0xfffffffd
	.align		4
        /*0020*/ 	.word	0x00000000
	.align		4
        /*0024*/ 	.word	0xfffffffc


//--------------------- .nv.constant4             --------------------------
	.section	.nv.constant4,"a",@progbits
	.align	8
	.align		8
.nv.constant4:
        /*0000*/ 	.dword	__assertfail
	.align		8
        /*0008*/ 	.dword	__unnamed_1
	.align		8
        /*0010*/ 	.dword	_ZN40_INTERNAL_f8f50fdc_4_k_cu_c772640b_241554cuda3std3__45__cpo5beginE
	.align		8
        /*0018*/ 	.dword	_ZN40_INTERNAL_f8f50fdc_4_k_cu_c772640b_241554cuda3std3__45__cpo3endE
	.align		8
        /*0020*/ 	.dword	_ZN40_INTERNAL_f8f50fdc_4_k_cu_c772640b_241554cuda3std3__45__cpo6cbeginE
	.align		8
        /*0028*/ 	.dword	_ZN40_INTERNAL_f8f50fdc_4_k_cu_c772640b_241554cuda3std3__45__cpo4cendE
	.align		8
        /*0030*/ 	.dword	_ZN40_INTERNAL_f8f50fdc_4_k_cu_c772640b_241554cuda3std3__442_GLOBAL__N__f8f50fdc_4_k_cu_c772640b_241556ignoreE
	.align		8
        /*0038*/ 	.dword	_ZN40_INTERNAL_f8f50fdc_4_k_cu_c772640b_241554cuda3std3__419piecewise_constructE
	.align		8
        /*0040*/ 	.dword	_ZN40_INTERNAL_f8f50fdc_4_k_cu_c772640b_241554cuda3std3__48in_placeE
	.align		8
        /*0048*/ 	.dword	_ZN40_INTERNAL_f8f50fdc_4_k_cu_c772640b_241554cuda3std6ranges3__45__cpo4swapE
	.align		8
        /*0050*/ 	.dword	_ZN40_INTERNAL_f8f50fdc_4_k_cu_c772640b_241554cuda3std6ranges3__45__cpo9iter_moveE
	.align		8
        /*0058*/ 	.dword	_ZN40_INTERNAL_f8f50fdc_4_k_cu_c772640b_241554cute7productE
	.align		8
        /*0060*/ 	.dword	_ZN40_INTERNAL_f8f50fdc_4_k_cu_c772640b_241554cute1_E
	.align		8
        /*0068*/ 	.dword	$str$22
	.align		8
        /*0070*/ 	.dword	$str$23


//--------------------- .text._ZN7cutlass13device_kernelINS_4gemm6kernel13GemmUniversalIN4cute5tupleIJiiiiEEENS1_10collective13CollectiveMmaINS1_34MainloopSm90TmaGmmaWarpSpecializedILi6ENS5_IJNS4_1CILi1EEESB_SB_EEENS1_32KernelTmaWarpSpecializedPingpongEEENS5_IJNSA_ILi64EEENSA_ILi128EEESG_EEENS_10tfloat32_tENS5_IJlSB_lEEESI_SJ_NS4_8TiledMMAINS4_8MMA_AtomIJNS4_4SM904GMMA30MMA_64x128x8_F32TF32TF32_SS_TNILNSN_7ScaleInE1ELSP_1EEEEEENS4_6LayoutISC_NS5_IJNSA_ILi0EEEST_ST_EEEEENS5_IJNS4_10UnderscoreESW_SW_EEEEENS4_13SM90_TMA_LOADENS4_14ComposedLayoutINS4_7SwizzleILi3ELi4ELi3EEENS4_18smem_ptr_flag_bitsILi32EEENSS_INS5_IJNSA_ILi8EEENSA_ILi32EEEEEENS5_IJS16_SB_EEEEEEEvNS4_8identityESZ_S1A_vS1B_EENS_8epilogue10collective6detail29Sm90TmaWarpSpecializedAdapterINS1E_15DefaultEpilogueISI_SJ_SJ_NS1D_6thread17LinearCombinationISI_Li1EffLNS1I_9ScaleType4KindE0ELNS_15FloatRoundStyleE2ESI_EENS1_15EpilogueDefaultEEEEEvvEEEEvNT_6ParamsE --------------------------
	.section	.text._ZN7cutlass13device_kernelINS_4gemm6kernel13GemmUniversalIN4cute5tupleIJiiiiEEENS1_10collective13CollectiveMmaINS1_34MainloopSm90TmaGmmaWarpSpecializedILi6ENS5_IJNS4_1CILi1EEESB_SB_EEENS1_32KernelTmaWarpSpecializedPingpongEEENS5_IJNSA_ILi64EEENSA_ILi128EEESG_EEENS_10tfloat32_tENS5_IJlSB_lEEESI_SJ_NS4_8TiledMMAINS4_8MMA_AtomIJNS4_4SM904GMMA30MMA_64x128x8_F32TF32TF32_SS_TNILNSN_7ScaleInE1ELSP_1EEEEEENS4_6LayoutISC_NS5_IJNSA_ILi0EEEST_ST_EEEEENS5_IJNS4_10UnderscoreESW_SW_EEEEENS4_13SM90_TMA_LOADENS4_14ComposedLayoutINS4_7SwizzleILi3ELi4ELi3EEENS4_18smem_ptr_flag_bitsILi32EEENSS_INS5_IJNSA_ILi8EEENSA_ILi32EEEEEENS5_IJS16_SB_EEEEEEEvNS4_8identityESZ_S1A_vS1B_EENS_8epilogue10collective6detail29Sm90TmaWarpSpecializedAdapterINS1E_15DefaultEpilogueISI_SJ_SJ_NS1D_6thread17LinearCombinationISI_Li1EffLNS1I_9ScaleType4KindE0ELNS_15FloatRoundStyleE2ESI_EENS1_15EpilogueDefaultEEEEEvvEEEEvNT_6ParamsE,"ax",@progbits
	.align	128
.text._ZN7cutlass13device_kernelINS_4gemm6kernel13GemmUniversalIN4cute5tupleIJiiiiEEENS1_10collective13CollectiveMmaINS1_34MainloopSm90TmaGmmaWarpSpecializedILi6ENS5_IJNS4_1CILi1EEESB_SB_EEENS1_32KernelTmaWarpSpecializedPingpongEEENS5_IJNSA_ILi64EEENSA_ILi128EEESG_EEENS_10tfloat32_tENS5_IJlSB_lEEESI_SJ_NS4_8TiledMMAINS4_8MMA_AtomIJNS4_4SM904GMMA30MMA_64x128x8_F32TF32TF32_SS_TNILNSN_7ScaleInE1ELSP_1EEEEEENS4_6LayoutISC_NS5_IJNSA_ILi0EEEST_ST_EEEEENS5_IJNS4_10UnderscoreESW_SW_EEEEENS4_13SM90_TMA_LOADENS4_14ComposedLayoutINS4_7SwizzleILi3ELi4ELi3EEENS4_18smem_ptr_flag_bitsILi32EEENSS_INS5_IJNSA_ILi8EEENSA_ILi32EEEEEENS5_IJS16_SB_EEEEEEEvNS4_8identityESZ_S1A_vS1B_EENS_8epilogue10collective6detail29Sm90TmaWarpSpecializedAdapterINS1E_15DefaultEpilogueISI_SJ_SJ_NS1D_6thread17LinearCombinationISI_Li1EffLNS1I_9ScaleType4KindE0ELNS_15FloatRoundStyleE2ESI_EENS1_15EpilogueDefaultEEEEEvvEEEEvNT_6ParamsE:
        .type           _ZN7cutlass13device_kernelINS_4gemm6kernel13GemmUniversalIN4cute5tupleIJiiiiEEENS1_10collective13CollectiveMmaINS1_34MainloopSm90TmaGmmaWarpSpecializedILi6ENS5_IJNS4_1CILi1EEESB_SB_EEENS1_32KernelTmaWarpSpecializedPingpongEEENS5_IJNSA_ILi64EEENSA_ILi128EEESG_EEENS_10tfloat32_tENS5_IJlSB_lEEESI_SJ_NS4_8TiledMMAINS4_8MMA_AtomIJNS4_4SM904GMMA30MMA_64x128x8_F32TF32TF32_SS_TNILNSN_7ScaleInE1ELSP_1EEEEEENS4_6LayoutISC_NS5_IJNSA_ILi0EEEST_ST_EEEEENS5_IJNS4_10UnderscoreESW_SW_EEEEENS4_13SM90_TMA_LOADENS4_14ComposedLayoutINS4_7SwizzleILi3ELi4ELi3EEENS4_18smem_ptr_flag_bitsILi32EEENSS_INS5_IJNSA_ILi8EEENSA_ILi32EEEEEENS5_IJS16_SB_EEEEEEEvNS4_8identityESZ_S1A_vS1B_EENS_8epilogue10collective6detail29Sm90TmaWarpSpecializedAdapterINS1E_15DefaultEpilogueISI_SJ_SJ_NS1D_6thread17LinearCombinationISI_Li1EffLNS1I_9ScaleType4KindE0ELNS_15FloatRoundStyleE2ESI_EENS1_15EpilogueDefaultEEEEEvvEEEEvNT_6ParamsE,@function
        .size           _ZN7cutlass13device_kernelINS_4gemm6kernel13GemmUniversalIN4cute5tupleIJiiiiEEENS1_10collective13CollectiveMmaINS1_34MainloopSm90TmaGmmaWarpSpecializedILi6ENS5_IJNS4_1CILi1EEESB_SB_EEENS1_32KernelTmaWarpSpecializedPingpongEEENS5_IJNSA_ILi64EEENSA_ILi128EEESG_EEENS_10tfloat32_tENS5_IJlSB_lEEESI_SJ_NS4_8TiledMMAINS4_8MMA_AtomIJNS4_4SM904GMMA30MMA_64x128x8_F32TF32TF32_SS_TNILNSN_7ScaleInE1ELSP_1EEEEEENS4_6LayoutISC_NS5_IJNSA_ILi0EEEST_ST_EEEEENS5_IJNS4_10UnderscoreESW_SW_EEEEENS4_13SM90_TMA_LOADENS4_14ComposedLayoutINS4_7SwizzleILi3ELi4ELi3EEENS4_18smem_ptr_flag_bitsILi32EEENSS_INS5_IJNSA_ILi8EEENSA_ILi32EEEEEENS5_IJS16_SB_EEEEEEEvNS4_8identityESZ_S1A_vS1B_EENS_8epilogue10collective6detail29Sm90TmaWarpSpecializedAdapterINS1E_15DefaultEpilogueISI_SJ_SJ_NS1D_6thread17LinearCombinationISI_Li1EffLNS1I_9ScaleType4KindE0ELNS_15FloatRoundStyleE2ESI_EENS1_15EpilogueDefaultEEEEEvvEEEEvNT_6ParamsE,(.L_x_201 - _ZN7cutlass13device_kernelINS_4gemm6kernel13GemmUniversalIN4cute5tupleIJiiiiEEENS1_10collective13CollectiveMmaINS1_34MainloopSm90TmaGmmaWarpSpecializedILi6ENS5_IJNS4_1CILi1EEESB_SB_EEENS1_32KernelTmaWarpSpecializedPingpongEEENS5_IJNSA_ILi64EEENSA_ILi128EEESG_EEENS_10tfloat32_tENS5_IJlSB_lEEESI_SJ_NS4_8TiledMMAINS4_8MMA_AtomIJNS4_4SM904GMMA30MMA_64x128x8_F32TF32TF32_SS_TNILNSN_7ScaleInE1ELSP_1EEEEEENS4_6LayoutISC_NS5_IJNSA_ILi0EEEST_ST_EEEEENS5_IJNS4_10UnderscoreESW_SW_EEEEENS4_13SM90_TMA_LOADENS4_14ComposedLayoutINS4_7SwizzleILi3ELi4ELi3EEENS4_18smem_ptr_flag_bitsILi32EEENSS_INS5_IJNSA_ILi8EEENSA_ILi32EEEEEENS5_IJS16_SB_EEEEEEEvNS4_8identityESZ_S1A_vS1B_EENS_8epilogue10collective6detail29Sm90TmaWarpSpecializedAdapterINS1E_15DefaultEpilogueISI_SJ_SJ_NS1D_6thread17LinearCombinationISI_Li1EffLNS1I_9ScaleType4KindE0ELNS_15FloatRoundStyleE2ESI_EENS1_15EpilogueDefaultEEEEEvvEEEEvNT_6ParamsE)
        .other          _ZN7cutlass13device_kernelINS_4gemm6kernel13GemmUniversalIN4cute5tupleIJiiiiEEENS1_10collective13CollectiveMmaINS1_34MainloopSm90TmaGmmaWarpSpecializedILi6ENS5_IJNS4_1CILi1EEESB_SB_EEENS1_32KernelTmaWarpSpecializedPingpongEEENS5_IJNSA_ILi64EEENSA_ILi128EEESG_EEENS_10tfloat32_tENS5_IJlSB_lEEESI_SJ_NS4_8TiledMMAINS4_8MMA_AtomIJNS4_4SM904GMMA30MMA_64x128x8_F32TF32TF32_SS_TNILNSN_7ScaleInE1ELSP_1EEEEEENS4_6LayoutISC_NS5_IJNSA_ILi0EEEST_ST_EEEEENS5_IJNS4_10UnderscoreESW_SW_EEEEENS4_13SM90_TMA_LOADENS4_14ComposedLayoutINS4_7SwizzleILi3ELi4ELi3EEENS4_18smem_ptr_flag_bitsILi32EEENSS_INS5_IJNSA_ILi8EEENSA_ILi32EEEEEENS5_IJS16_SB_EEEEEEEvNS4_8identityESZ_S1A_vS1B_EENS_8epilogue10collective6detail29Sm90TmaWarpSpecializedAdapterINS1E_15DefaultEpilogueISI_SJ_SJ_NS1D_6thread17LinearCombinationISI_Li1EffLNS1I_9ScaleType4KindE0ELNS_15FloatRoundStyleE2ESI_EENS1_15EpilogueDefaultEEEEEvvEEEEvNT_6ParamsE,@"STO_CUDA_ENTRY STV_DEFAULT"
_ZN7cutlass13device_kernelINS_4gemm6kernel13GemmUniversalIN4cute5tupleIJiiiiEEENS1_10collective13CollectiveMmaINS1_34MainloopSm90TmaGmmaWarpSpecializedILi6ENS5_IJNS4_1CILi1EEESB_SB_EEENS1_32KernelTmaWarpSpecializedPingpongEEENS5_IJNSA_ILi64EEENSA_ILi128EEESG_EEENS_10tfloat32_tENS5_IJlSB_lEEESI_SJ_NS4_8TiledMMAINS4_8MMA_AtomIJNS4_4SM904GMMA30MMA_64x128x8_F32TF32TF32_SS_TNILNSN_7ScaleInE1ELSP_1EEEEEENS4_6LayoutISC_NS5_IJNSA_ILi0EEEST_ST_EEEEENS5_IJNS4_10UnderscoreESW_SW_EEEEENS4_13SM90_TMA_LOADENS4_14ComposedLayoutINS4_7SwizzleILi3ELi4ELi3EEENS4_18smem_ptr_flag_bitsILi32EEENSS_INS5_IJNSA_ILi8EEENSA_ILi32EEEEEENS5_IJS16_SB_EEEEEEEvNS4_8identityESZ_S1A_vS1B_EENS_8epilogue10collective6detail29Sm90TmaWarpSpecializedAdapterINS1E_15DefaultEpilogueISI_SJ_SJ_NS1D_6thread17LinearCombinationISI_Li1EffLNS1I_9ScaleType4KindE0ELNS_15FloatRoundStyleE2ESI_EENS1_15EpilogueDefaultEEEEEvvEEEEvNT_6ParamsE:
[----:B------:R-:W0:Y:S02]  /*0000*/  LDC R1, c[0x0][0x28] ;  /* 0x00000a00ff017b82 */ /* 0x000e240000000800 */
[----:B0-----:R-:W-:Y:S01]  /*0010*/  VIADD R1, R1, 0xfffffff8 ;  /* 0xfffffff801017836 */ /* 0x001fe20000000000 */
[----:B------:R-:W0:Y:S01]  /*0020*/  S2R R4, SR_TID.X ;  /* 0x0000000000047919 */ /* 0x000e220000002100 */
[----:B------:R-:W-:Y:S01]  /*0030*/  ELECT P0, URZ, PT ;  /* 0x00000000003f782f */ /* 0x000fe20003800000 */
[----:B------:R-:W-:Y:S01]  /*0040*/  BSSY B0, `(.L_x_0) ;  /* 0x000000f000007945 */ /* 0x000fe20003800000 */
[--C-:B0-----:R-:W-:Y:S02]  /*0050*/  SHF.R.U32.HI R0, RZ, 0x5, R4.reuse ;  /* 0x00000005ff007819 */ /* 0x101fe40000011604 */
[----:B------:R-:W-:-:S03]  /*0060*/  SHF.R.U32.HI R5, RZ, 0x7, R4 ;  /* 0x00000007ff057819 */ /* 0x000fc60000011604 */
[----:B------:R-:W0:Y:S04]  /*0070*/  SHFL.IDX PT, R2, R0, RZ, 0x1f ;  /* 0x00001fff00027589 */ /* 0x000e2800000e0000 */
[----:B------:R1:W2:Y:S01]  /*0080*/  SHFL.IDX PT, R7, R5, RZ, 0x1f ;  /* 0x00001fff05077589 */ /* 0x0002a200000e0000 */
[----:B0-----:R-:W-:-:S13]  /*0090*/  ISETP.NE.OR P0, PT, R2, RZ, !P0 ;  /* 0x000000ff0200720c */ /* 0x001fda0004705670 */
[----:B-12---:R-:W-:Y:S05]  /*00a0*/  @P0 BRA `(.L_x_1) ;  /* 0x0000000000200947 */ /* 0x006fea0003800000 */
[----:B------:R-:W-:Y:S02]  /*00b0*/  ULDC.64 UR4, c[0x0][0x198] ;  /* 0x0000660000047ab9 */ /* 0x000fe40000000a00 */
[----:B------:R-:W-:Y:S02]  /*00c0*/  UIADD3 UR6, UP0, UR4, 0xf0, URZ ;  /* 0x000000f004067890 */ /* 0x000fe4000ff1e03f */
[----:B------:R-:W-:Y:S02]  /*00d0*/  UIADD3 UR4, UP1, UR4, 0x1f0, URZ ;  /* 0x000001f004047890 */ /* 0x000fe4000ff3e03f */
[----:B------:R-:W-:Y:S02]  /*00e0*/  UIADD3.X UR7, URZ, UR5, URZ, UP0, !UPT ;  /* 0x000000053f077290 */ /* 0x000fe400087fe43f */
[----:B------:R-:W-:-:S07]  /*00f0*/  UIADD3.X UR5, URZ, UR5, URZ, UP1, !UPT ;  /* 0x000000053f057290 */ /* 0x000fce0008ffe43f */
[----:B------:R0:W-:Y:S02]  /*0100*/  UTMACCTL.PF [UR6] ;  /* 0x00000000060079b9 */ /* 0x0001e40008040000 */
[----:B------:R0:W-:Y:S02]  /*0110*/  UTMACCTL.PF [UR4] ;  /* 0x00000000040079b9 */ /* 0x0001e40008040000 */
[----:B0-----:R-:W-:Y:S01]  /*0120*/  NOP ;  /* 0x0000000000007918 */ /* 0x001fe20000000000 */
.L_x_1:
[----:B------:R-:W-:Y:S05]  /*0130*/  BSYNC B0 ;  /* 0x0000000000007941 */ /* 0x000fea0003800000 */
.L_x_0:
[----:B------:R-:W0:Y:S02]  /*0140*/  SHFL.IDX PT, R3, R0, RZ, 0x1f ;  /* 0x00001fff00037589 */ /* 0x000e2400000e0000 */
[----:B0-----:R-:W-:-:S13]  /*0150*/  ISETP.NE.AND P0, PT, R3, RZ, PT ;  /* 0x000000ff0300720c */ /* 0x001fda0003f05270 */
[----:B------:R-:W-:Y:S05]  /*0160*/  @P0 BRA `(.L_x_2) ;  /* 0x0000000000680947 */ /* 0x000fea0003800000 */
[----:B------:R-:W0:Y:S01]  /*0170*/  S2UR UR8, SR_CgaCtaId ;  /* 0x00000000000879c3 */ /* 0x000e220000008800 */
[----:B------:R-:W-:Y:S01]  /*0180*/  UMOV UR4, 0x400 ;  /* 0x0000040000047882 */ /* 0x000fe20000000000 */
[----:B------:R-:W-:Y:S01]  /*0190*/  UMOV UR5, 0x1 ;  /* 0x0000000100057882 */ /* 0x000fe20000000000 */
[----:B------:R-:W-:Y:S01]  /*01a0*/  UMOV UR6, 0x80 ;  /* 0x0000008000067882 */ /* 0x000fe20000000000 */
[----:B------:R-:W-:Y:S01]  /*01b0*/  ELECT P0, URZ, PT ;  /* 0x00000000003f782f */ /* 0x000fe20003800000 */
[----:B------:R-:W-:-:S04]  /*01c0*/  UIADD3 UR6, -UR6, 0x100000, URZ ;  /* 0x0010000006067890 */ /* 0x000fc8000fffe13f */
[----:B------:R-:W-:Y:S02]  /*01d0*/  USHF.L.U32 UR7, UR6, 0xb, URZ ;  /* 0x0000000b06077899 */ /* 0x000fe4000800063f */
[----:B------:R-:W-:Y:S02]  /*01e0*/  USHF.L.U32 UR6, UR6, 0x1, URZ ;  /* 0x0000000106067899 */ /* 0x000fe4000800063f */
[----:B0-----:R-:W-:Y:S02]  /*01f0*/  ULEA UR8, UR8, UR4, 0x18 ;  /* 0x0000000408087291 */ /* 0x001fe4000f8ec03f */
[----:B------:R-:W-:-:S04]  /*0200*/  UIADD3 UR4, -UR5, 0x100000, URZ ;  /* 0x0010000005047890 */ /* 0x000fc8000fffe13f */
[----:B------:R-:W-:Y:S02]  /*0210*/  USHF.L.U32 UR5, UR4, 0xb, URZ ;  /* 0x0000000b04057899 */ /* 0x000fe4000800063f */
[----:B------:R-:W-:Y:S01]  /*0220*/  USHF.L.U32 UR4, UR4, 0x1, URZ ;  /* 0x0000000104047899 */ /* 0x000fe2000800063f */
[----:B------:R-:W0:Y:S11]  /*0230*/  FENCE.VIEW.ASYNC.S ;  /* 0x00000000000073c6 */ /* 0x000e360000000000 */
[----:B0-----:R0:W1:Y:S01]  /*0240*/  SYNCS.EXCH.64 URZ, [UR8], UR4 ;  /* 0x00000004083f75b2 */ /* 0x0010620008000100 */
[----:B------:R0:W2:Y:S01]  /*0250*/  SYNCS.EXCH.64 URZ, [UR8+0x30], UR6 ;  /* 0x00003006083f75b2 */ /* 0x0000a20008000100 */
[----:B------:R0:W3:Y:S01]  /*0260*/  SYNCS.EXCH.64 URZ, [UR8+0x8], UR4 ;  /* 0x00000804083f75b2 */ /* 0x0000e20008000100 */
[----:B------:R0:W4:Y:S01]  /*0270*/  SYNCS.EXCH.64 URZ, [UR8+0x38], UR6 ;  /* 0x00003806083f75b2 */ /* 0x0001220008000100 */
[----:B------:R0:W0:Y:S01]  /*0280*/  SYNCS.EXCH.64 URZ, [UR8+0x10], UR4 ;  /* 0x00001004083f75b2 */ /* 0x0000220008000100 */
[----:B------:R0:W0:Y:S01]  /*0290*/  SYNCS.EXCH.64 URZ, [UR8+0x40], UR6 ;  /* 0x00004006083f75b2 */ /* 0x0000220008000100 */
[----:B------:R0:W0:Y:S01]  /*02a0*/  SYNCS.EXCH.64 URZ, [UR8+0x18], UR4 ;  /* 0x00001804083f75b2 */ /* 0x0000220008000100 */
[----:B------:R0:W0:Y:S01]  /*02b0*/  SYNCS.EXCH.64 URZ, [UR8+0x48], UR6 ;  /* 0x00004806083f75b2 */ /* 0x0000220008000100 */
[----:B------:R0:W0:Y:S01]  /*02c0*/  SYNCS.EXCH.64 URZ, [UR8+0x20], UR4 ;  /* 0x00002004083f75b2 */ /* 0x0000220008000100 */
[----:B------:R0:W0:Y:S01]  /*02d0*/  SYNCS.EXCH.64 URZ, [UR8+0x50], UR6 ;  /* 0x00005006083f75b2 */ /* 0x0000220008000100 */
[----:B------:R0:W0:Y:S01]  /*02e0*/  SYNCS.EXCH.64 URZ, [UR8+0x28], UR4 ;  /* 0x00002804083f75b2 */ /* 0x0000220008000100 */
[----:B------:R0:W0:Y:S01]  /*02f0*/  SYNCS.EXCH.64 URZ, [UR8+0x58], UR6 ;  /* 0x00005806083f75b2 */ /* 0x0000220008000100 */
[----:B------:R-:W-:Y:S01]  /*0300*/  NOP ;  /* 0x0000000000007918 */ /* 0x000fe20000000000 */
.L_x_2:
[----:B------:R-:W5:Y:S01]  /*0310*/  SHFL.IDX PT, R6, R0, RZ, 0x1f ;  /* 0x00001fff00067589 */ /* 0x000f6200000e0000 */
[----:B------:R-:W-:Y:S01]  /*0320*/  ELECT P0, URZ, PT ;  /* 0x00000000003f782f */ /* 0x000fe20003800000 */
[----:B------:R-:W-:Y:S01]  /*0330*/  NOP ;  /* 0x0000000000007918 */ /* 0x000fe20000000000 */
[----:B------:R-:W-:Y:S01]  /*0340*/  ELECT P1, URZ, PT ;  /* 0x00000000003f782f */ /* 0x000fe20003820000 */
[----:B------:R-:W1:Y:S01]  /*0350*/  SHFL.IDX PT, R3, R0, RZ, 0x1f ;  /* 0x00001fff00037589 */ /* 0x000e6200000e0000 */
[----:B0-----:R-:W-:Y:S01]  /*0360*/  UMOV UR4, 0x20 ;  /* 0x0000002000047882 */ /* 0x001fe20000000000 */
[----:B------:R-:W-:Y:S01]  /*0370*/  UMOV UR11, 0x80 ;  /* 0x00000080000b7882 */ /* 0x000fe20000000000 */
[----:B------:R-:W-:Y:S01]  /*0380*/  NOP ;  /* 0x0000000000007918 */ /* 0x000fe20000000000 */
[----:B------:R-:W0:Y:S01]  /*0390*/  SHFL.IDX PT, R5, R5, RZ, 0x1f ;  /* 0x00001fff05057589 */ /* 0x000e2200000e0000 */
[C---:B------:R-:W-:Y:S01]  /*03a0*/  VIADD R31, R7.reuse, 0xffffffff ;  /* 0xffffffff071f7836 */ /* 0x040fe20000000000 */
[----:B------:R-:W-:Y:S01]  /*03b0*/  ULDC.64 UR46, c[0x0][0x208] ;  /* 0x00008200002e7ab9 */ /* 0x000fe20000000a00 */
[----:B------:R-:W-:-:S03]  /*03c0*/  ISETP.NE.AND P2, PT, R7, RZ, PT ;  /* 0x000000ff0700720c */ /* 0x000fc60003f45270 */
[----:B------:R-:W-:Y:S02]  /*03d0*/  ISETP.GE.U32.AND P3, PT, R31, 0x2, PT ;  /* 0x000000021f00780c */ /* 0x000fe40003f66070 */
[----:B-----5:R-:W-:Y:S02]  /*03e0*/  ISETP.NE.OR P0, PT, R6, RZ, !P0 ;  /* 0x000000ff0600720c */ /* 0x020fe40004705670 */
[----:B-1----:R-:W-:Y:S02]  /*03f0*/  ISETP.NE.OR P1, PT, R3, RZ, !P1 ;  /* 0x000000ff0300720c */ /* 0x002fe40004f25670 */
[----:B------:R-:W-:Y:S02]  /*0400*/  SHF.R.S32.HI R3, RZ, 0x1f, R2 ;  /* 0x0000001fff037819 */ /* 0x000fe40000011402 */
[----:B0-----:R-:W-:Y:S02]  /*0410*/  R2UR UR43, R5 ;  /* 0x00000000052b72ca */ /* 0x001fe400000e0000 */
[----:B------:R-:W-:-:S05]  /*0420*/  LEA.HI R3, R3, R2, RZ, 0x2 ;  /* 0x0000000203037211 */ /* 0x000fca00078f10ff */
[----:B------:R-:W-:Y:S01]  /*0430*/  VOTEU.ALL UP0, P0 ;  /* 0x00000000003f7886 */ /* 0x000fe20000000000 */
[----:B------:R-:W-:Y:S01]  /*0440*/  LOP3.LUT R3, R3, 0xfffffffc, RZ, 0xc0, !PT ;  /* 0xfffffffc03037812 */ /* 0x000fe200078ec0ff */
[----:B------:R-:W-:-:S03]  /*0450*/  VOTEU.ALL UP1, P1 ;  /* 0x00000000003f7886 */ /* 0x000fc60000820000 */
[----:B------:R-:W0:Y:S01]  /*0460*/  @!UP0 S2UR UR7, SR_CgaCtaId ;  /* 0x00000000000789c3 */ /* 0x000e220000008800 */
[----:B------:R-:W-:Y:S01]  /*0470*/  @!UP0 UMOV UR6, 0x400 ;  /* 0x0000040000068882 */ /* 0x000fe20000000000 */
[----:B------:R-:W-:-:S04]  /*0480*/  @!UP0 UIADD3 UR4, -UR4, 0x100000, URZ ;  /* 0x0010000004048890 */ /* 0x000fc8000fffe13f */
[----:B------:R-:W-:Y:S02]  /*0490*/  @!UP0 USHF.L.U32 UR5, UR4, 0xb, URZ ;  /* 0x0000000b04058899 */ /* 0x000fe4000800063f */
[----:B------:R-:W-:Y:S01]  /*04a0*/  @!UP0 USHF.L.U32 UR4, UR4, 0x1, URZ ;  /* 0x0000000104048899 */ /* 0x000fe2000800063f */
[----:B------:R-:W-:Y:S01]  /*04b0*/  IMAD.IADD R14, R2, 0x1, -R3 ;  /* 0x00000001020e7824 */ /* 0x000fe200078e0a03 */
[----:B------:R-:W-:Y:S01]  /*04c0*/  @!UP1 UMOV UR9, 0x400 ;  /* 0x0000040000099882 */ /* 0x000fe20000000000 */
[----:B------:R-:W-:Y:S01]  /*04d0*/  VOTEU.ALL UP2, P1 ;  /* 0x00000000003f7886 */ /* 0x000fe20000840000 */
[----:B------:R-:W-:Y:S01]  /*04e0*/  VOTEU.ALL UP3, P1 ;  /* 0x00000000003f7886 */ /* 0x000fe20000860000 */
[----:B------:R-:W-:Y:S01]  /*04f0*/  VOTEU.ALL UP4, P1 ;  /* 0x00000000003f7886 */ /* 0x000fe20000880000 */
[----:B------:R-:W1:Y:S01]  /*0500*/  @!UP1 S2UR UR10, SR_CgaCtaId ;  /* 0x00000000000a99c3 */ /* 0x000e620000008800 */
[----:B------:R-:W-:Y:S01]  /*0510*/  VOTEU.ALL UP5, P1 ;  /* 0x00000000003f7886 */ /* 0x000fe200008a0000 */
[----:B------:R-:W-:-:S04]  /*0520*/  SHF.R.S32.HI R3, RZ, 0x1f, R4 ;  /* 0x0000001fff037819 */ /* 0x000fc80000011404 */
[----:B------:R-:W-:-:S04]  /*0530*/  LEA.HI R3, R3, R4, RZ, 0x7 ;  /* 0x0000000403037211 */ /* 0x000fc800078f38ff */
[----:B------:R-:W-:-:S05]  /*0540*/  LOP3.LUT R3, R3, 0xffffff80, RZ, 0xc0, !PT ;  /* 0xffffff8003037812 */ /* 0x000fca00078ec0ff */
[----:B------:R-:W-:Y:S01]  /*0550*/  IMAD.IADD R5, R4, 0x1, -R3 ;  /* 0x0000000104057824 */ /* 0x000fe200078e0a03 */
[----:B0-----:R-:W-:Y:S02]  /*0560*/  @!UP0 ULEA UR8, UR7, UR6, 0x18 ;  /* 0x0000000607088291 */ /* 0x001fe4000f8ec03f */
[----:B------:R-:W-:-:S04]  /*0570*/  @!UP1 UIADD3 UR6, -UR11, 0x100000, URZ ;  /* 0x001000000b069890 */ /* 0x000fc8000fffe13f */
[----:B------:R-:W-:Y:S02]  /*0580*/  @!UP1 USHF.L.U32 UR7, UR6, 0xb, URZ ;  /* 0x0000000b06079899 */ /* 0x000fe4000800063f */
[----:B------:R-:W-:Y:S01]  /*0590*/  @!UP1 USHF.L.U32 UR6, UR6, 0x1, URZ ;  /* 0x0000000106069899 */ /* 0x000fe2000800063f */
[----:B------:R-:W-:Y:S01]  /*05a0*/  VOTEU.ALL UP0, P0 ;  /* 0x00000000003f7886 */ /* 0x000fe20000000000 */
[----:B-1----:R-:W-:Y:S01]  /*05b0*/  @!UP1 ULEA UR9, UR10, UR9, 0x18 ;  /* 0x000000090a099291 */ /* 0x002fe2000f8ec03f */
[----:B------:R-:W-:Y:S02]  /*05c0*/  VOTEU.ALL UP1, P0 ;  /* 0x00000000003f7886 */ /* 0x000fe40000020000 */
[----:B------:R-:W-:Y:S01]  /*05d0*/  ULDC.64 UR10, c[0x0][0x598] ;  /* 0x00016600000a7ab9 */ /* 0x000fe20000000a00 */
[----:B------:R-:W-:Y:S01]  /*05e0*/  ISETP.NE.AND P0, PT, R14, 0x3, PT ;  /* 0x000000030e00780c */ /* 0x000fe20003f05270 */
[----:B------:R-:W0:Y:S02]  /*05f0*/  FENCE.VIEW.ASYNC.S ;  /* 0x00000000000073c6 */ /* 0x000e240000000000 */
[----:B0-----:R0:W2:Y:S01]  /*0600*/  @!UP0 SYNCS.EXCH.64 URZ, [UR8+0x90], UR4 ;  /* 0x00009004083f85b2 */ /* 0x0010a20008000100 */
[----:B------:R-:W-:-:S02]  /*0610*/  ISETP.NE.U32.AND P1, PT, RZ, UR10, PT ;  /* 0x0000000aff007c0c */ /* 0x000fc4000bf25070 */
[----:B------:R-:W-:Y:S02]  /*0620*/  ISETP.EQ.OR P0, PT, R14, RZ, !P0 ;  /* 0x000000ff0e00720c */ /* 0x000fe40004702670 */
[----:B------:R-:W-:Y:S02]  /*0630*/  ISETP.NE.AND.EX P1, PT, RZ, UR11, PT, P1 ;  /* 0x0000000bff007c0c */ /* 0x000fe4000bf25310 */
[----:B------:R-:W-:-:S04]  /*0640*/  ISETP.EQ.AND P0, PT, R7, RZ, P0 ;  /* 0x000000ff0700720c */ /* 0x000fc80000702270 */
[----:B------:R-:W-:-:S04]  /*0650*/  SEL R23, RZ, 0x1, !P0 ;  /* 0x00000001ff177807 */ /* 0x000fc80004000000 */
[----:B------:R-:W-:Y:S01]  /*0660*/  SEL R23, R23, 0x2, P3 ;  /* 0x0000000217177807 */ /* 0x000fe20001800000 */
[----:B------:R0:W2:Y:S01]  /*0670*/  @!UP1 SYNCS.EXCH.64 URZ, [UR8+0x98], UR4 ;  /* 0x00009804083f95b2 */ /* 0x0000a20008000100 */
[----:B------:R-:W-:Y:S01]  /*0680*/  NOP ;  /* 0x0000000000007918 */ /* 0x000fe20000000000 */
[----:B------:R0:W2:Y:S01]  /*0690*/  @!UP2 SYNCS.EXCH.64 URZ, [UR9+0x70], UR6 ;  /* 0x00007006093fa5b2 */ /* 0x0000a20008000100 */
[----:B------:R0:W2:Y:S01]  /*06a0*/  @!UP3 SYNCS.EXCH.64 URZ, [UR9+0x78], UR6 ;  /* 0x00007806093fb5b2 */ /* 0x0000a20008000100 */
[----:B------:R0:W2:Y:S01]  /*06b0*/  @!UP4 SYNCS.EXCH.64 URZ, [UR9+0x80], UR6 ;  /* 0x00008006093fc5b2 */ /* 0x0000a20008000100 */
[----:B------:R0:W2:Y:S01]  /*06c0*/  @!UP5 SYNCS.EXCH.64 URZ, [UR9+0x88], UR6 ;  /* 0x00008806093fd5b2 */ /* 0x0000a20008000100 */
[----:B------:R-:W-:Y:S01]  /*06d0*/  NOP ;  /* 0x0000000000007918 */ /* 0x000fe20000000000 */
[----:B--234-:R-:W-:Y:S06]  /*06e0*/  BAR.SYNC.DEFER_BLOCKING 0x0 ;  /* 0x0000000000007b1d */ /* 0x01cfec0000010000 */
[----:B0-----:R-:W-:Y:S05]  /*06f0*/  @!P1 BRA `(.L_x_3) ;  /* 0x00000000001c9947 */ /* 0x001fea0003800000 */
[----:B------:R-:W0:Y:S02]  /*0700*/  LDC.64 R2, c[0x0][0x598] ;  /* 0x00016600ff027b82 */ /* 0x000e240000000a00 */
[----:B0-----:R-:W2:Y:S02]  /*0710*/  LDG.E.64 R2, desc[UR46][R2.64] ;  /* 0x0000002e02027981 */ /* 0x001ea4000c1e1b00 */
[----:B--2---:R-:W-:-:S04]  /*0720*/  ISETP.NE.U32.AND P0, PT, R2, RZ, PT ;  /* 0x000000ff0200720c */ /* 0x004fc80003f05070 */
[----:B------:R-:W-:-:S13]  /*0730*/  ISETP.NE.AND.EX P0, PT, R3, RZ, PT, P0 ;  /* 0x000000ff0300720c */ /* 0x000fda0003f05300 */
[----:B------:R-:W-:Y:S05]  /*0740*/  @!P0 BRA `(.L_x_3) ;  /* 0x0000000000088947 */ /* 0x000fea0003800000 */
[----:B------:R1:W5:Y:S01]  /*0750*/  LD.E R88, desc[UR46][R2.64] ;  /* 0x0000002e02587980 */ /* 0x000362000c101900 */
[----:B------:R-:W-:Y:S05]  /*0760*/  BRA `(.L_x_4) ;  /* 0x0000000000247947 */ /* 0x000fea0003800000 */
.L_x_3:
[----:B------:R-:W-:Y:S02]  /*0770*/  ULDC.64 UR4, c[0x0][0x588] ;  /* 0x0001620000047ab9 */ /* 0x000fe40000000a00 */
[----:B------:R-:W-:-:S04]  /*0780*/  ISETP.NE.U32.AND P0, PT, RZ, UR4, PT ;  /* 0x00000004ff007c0c */ /* 0x000fc8000bf05070 */
[----:B------:R-:W-:-:S13]  /*0790*/  ISETP.NE.AND.EX P0, PT, RZ, UR5, PT, P0 ;  /* 0x00000005ff007c0c */ /* 0x000fda000bf05300 */
[----:B------:R-:W-:Y:S05]  /*07a0*/  @!P0 BRA `(.L_x_5) ;  /* 0x00000000000c8947 */ /* 0x000fea0003800000 */
[----:B------:R-:W0:Y:S02]  /*07b0*/  LDC.64 R88, c[0x0][0x588] ;  /* 0x00016200ff587b82 */ /* 0x000e240000000a00 */
[----:B0-----:R0:W5:Y:S01]  /*07c0*/  LDG.E R88, desc[UR46][R88.64] ;  /* 0x0000002e58587981 */ /* 0x001162000c1e1900 */
[----:B------:R-:W-:Y:S05]  /*07d0*/  BRA `(.L_x_4) ;  /* 0x0000000000087947 */ /* 0x000fea0003800000 */
.L_x_5:
[----:B------:R-:W-:Y:S02]  /*07e0*/  ULDC UR4, c[0x0][0x580] ;  /* 0x0001600000047ab9 */ /* 0x000fe40000000800 */
[----:B------:R-:W-:-:S07]  /*07f0*/  IMAD.U32 R88, RZ, RZ, UR4 ;  /* 0x00000004ff587e24 */ /* 0x000fce000f8e00ff */
.L_x_4:
[----:B------:R-:W-:Y:S02]  /*0800*/  ULDC.64 UR4, c[0x0][0x5a0] ;  /* 0x0001680000047ab9 */ /* 0x000fe40000000a00 */
[----:B------:R-:W-:-:S04]  /*0810*/  ISETP.NE.U32.AND P0, PT, RZ, UR4, PT ;  /* 0x00000004ff007c0c */ /* 0x000fc8000bf05070 */
[----:B------:R-:W-:-:S13]  /*0820*/  ISETP.NE.AND.EX P0, PT, RZ, UR5, PT, P0 ;  /* 0x00000005ff007c0c */ /* 0x000fda000bf05300 */
[----:B------:R-:W-:Y:S05]  /*0830*/  @!P0 BRA `(.L_x_6) ;  /* 0x00000000001c8947 */ /* 0x000fea0003800000 */
[----:B-1----:R-:W1:Y:S02]  /*0840*/  LDC.64 R2, c[0x0][0x5a0] ;  /* 0x00016800ff027b82 */ /* 0x002e640000000a00 */
[----:B-1----:R-:W2:Y:S02]  /*0850*/  LDG.E.64 R2, desc[UR46][R2.64] ;  /* 0x0000002e02027981 */ /* 0x002ea4000c1e1b00 */
[----:B--2---:R-:W-:-:S04]  /*0860*/  ISETP.NE.U32.AND P0, PT, R2, RZ, PT ;  /* 0x000000ff0200720c */ /* 0x004fc80003f05070 */
[----:B------:R-:W-:-:S13]  /*0870*/  ISETP.NE.AND.EX P0, PT, R3, RZ, PT, P0 ;  /* 0x000000ff0300720c */ /* 0x000fda0003f05300 */
[----:B------:R-:W-:Y:S05]  /*0880*/  @!P0 BRA `(.L_x_6) ;  /* 0x0000000000088947 */ /* 0x000fea0003800000 */
[----:B0-----:R2:W5:Y:S01]  /*0890*/  LD.E R89, desc[UR46][R2.64] ;  /* 0x0000002e02597980 */ /* 0x001562000c101900 */
[----:B------:R-:W-:Y:S05]  /*08a0*/  BRA `(.L_x_7) ;  /* 0x0000000000247947 */ /* 0x000fea0003800000 */
.L_x_6:
[----:B------:R-:W-:Y:S02]  /*08b0*/  ULDC.64 UR4, c[0x0][0x590] ;  /* 0x0001640000047ab9 */ /* 0x000fe40000000a00 */
[----:B------:R-:W-:-:S04]  /*08c0*/  ISETP.NE.U32.AND P0, PT, RZ, UR4, PT ;  /* 0x00000004ff007c0c */ /* 0x000fc8000bf05070 */
[----:B------:R-:W-:-:S13]  /*08d0*/  ISETP.NE.AND.EX P0, PT, RZ, UR5, PT, P0 ;  /* 0x00000005ff007c0c */ /* 0x000fda000bf05300 */
[----:B------:R-:W-:Y:S05]  /*08e0*/  @!P0 BRA `(.L_x_8) ;  /* 0x00000000000c8947 */ /* 0x000fea0003800000 */
[----:B-1----:R-:W0:Y:S02]  /*08f0*/  LDC.64 R2, c[0x0][0x590] ;  /* 0x00016400ff027b82 */ /* 0x002e240000000a00 */
[----:B0-----:R0:W5:Y:S01]  /*0900*/  LDG.E R89, desc[UR46][R2.64] ;  /* 0x0000002e02597981 */ /* 0x001162000c1e1900 */
[----:B------:R-:W-:Y:S05]  /*0910*/  BRA `(.L_x_7) ;  /* 0x0000000000087947 */ /* 0x000fea0003800000 */
.L_x_8:
[----:B------:R-:W-:Y:S02]  /*0920*/  ULDC UR4, c[0x0][0x584] ;  /* 0x0001610000047ab9 */ /* 0x000fe40000000800 */
[----:B0-----:R-:W-:-:S07]  /*0930*/  IMAD.U32 R89, RZ, RZ, UR4 ;  /* 0x00000004ff597e24 */ /* 0x001fce000f8e00ff */
.L_x_7:
[----:B012---:R-:W0:Y:S01]  /*0940*/  LDC R2, c[0x0][0x65c] ;  /* 0x00019700ff027b82 */ /* 0x007e220000000800 */
[----:B------:R-:W1:Y:S01]  /*0950*/  S2R R15, SR_CTAID.Y ;  /* 0x00000000000f7919 */ /* 0x000e620000002600 */
[----:B------:R-:W-:Y:S01]  /*0960*/  ULDC UR6, c[0x0][0x28c] ;  /* 0x0000a30000067ab9 */ /* 0x000fe20000000800 */
[----:B------:R-:W-:Y:S01]  /*0970*/  ISETP.NE.AND P0, PT, R7, 0x2, PT ;  /* 0x000000020700780c */ /* 0x000fe20003f05270 */
[----:B------:R-:W-:Y:S01]  /*0980*/  UIADD3 UR6, UR6, 0x7f, URZ ;  /* 0x0000007f06067890 */ /* 0x000fe2000fffe03f */
[----:B------:R-:W2:Y:S01]  /*0990*/  S2R R6, SR_CTAID.X ;  /* 0x0000000000067919 */ /* 0x000ea20000002500 */
[----:B------:R-:W-:Y:S01]  /*09a0*/  UMOV UR36, URZ ;  /* 0x0000003f00247c82 */ /* 0x000fe20008000000 */
[----:B------:R-:W-:Y:S01]  /*09b0*/  UMOV UR38, URZ ;  /* 0x0000003f00267c82 */ /* 0x000fe20008000000 */
[----:B------:R-:W-:Y:S01]  /*09c0*/  USHF.R.S32.HI UR7, URZ, 0x1f, UR6 ;  /* 0x0000001f3f077899 */ /* 0x000fe20008011406 */
[----:B------:R-:W-:-:S03]  /*09d0*/  ULDC.64 UR8, c[0x0][0x650] ;  /* 0x0001940000087ab9 */ /* 0x000fc60000000a00 */
[----:B------:R-:W-:-:S04]  /*09e0*/  ULEA.HI UR7, UR7, UR6, URZ, 0x7 ;  /* 0x0000000607077291 */ /* 0x000fc8000f8f383f */
[----:B------:R-:W-:Y:S01]  /*09f0*/  USHF.R.S32.HI UR37, URZ, 0x7, UR7 ;  /* 0x000000073f257899 */ /* 0x000fe20008011407 */
[----:B0-----:R-:W-:-:S13]  /*0a00*/  ISETP.NE.AND P1, PT, R2, 0x1, PT ;  /* 0x000000010200780c */ /* 0x001fda0003f25270 */
[----:B------:R-:W2:Y:S01]  /*0a10*/  @P1 LDC R17, c[0x0][0x10] ;  /* 0x00000400ff111b82 */ /* 0x000ea20000000800 */
[----:B-1----:R-:W-:Y:S02]  /*0a20*/  @P1 IMAD.MOV.U32 R8, RZ, RZ, R15 ;  /* 0x000000ffff081224 */ /* 0x002fe400078e000f */
[----:B------:R-:W-:Y:S02]  /*0a30*/  @P1 IMAD.MOV.U32 R9, RZ, RZ, RZ ;  /* 0x000000ffff091224 */ /* 0x000fe400078e00ff */
[----:B------:R-:W-:-:S03]  /*0a40*/  @P1 IMAD.MOV.U32 R7, RZ, RZ, RZ ;  /* 0x000000ffff071224 */ /* 0x000fc600078e00ff */
[----:B------:R-:W0:Y:S01]  /*0a50*/  @!P1 LDC R3, c[0x0][0xc] ;  /* 0x00000300ff039b82 */ /* 0x000e220000000800 */
[----:B------:R-:W-:Y:S01]  /*0a60*/  ULDC UR4, c[0x0][0xc] ;  /* 0x0000030000047ab9 */ /* 0x000fe20000000800 */
[----:B------:R-:W-:Y:S02]  /*0a70*/  ULDC UR5, c[0x0][0x10] ;  /* 0x0000040000057ab9 */ /* 0x000fe40000000800 */
[----:B------:R-:W-:-:S04]  /*0a80*/  UIMAD.WIDE.U32 UR4, UR4, UR5, URZ ;  /* 0x00000005040472a5 */ /* 0x000fc8000f8e003f */
[----:B------:R-:W1:Y:S01]  /*0a90*/  LDC R0, c[0x0][0x14] ;  /* 0x00000500ff007b82 */ /* 0x000e620000000800 */
[----:B--2---:R-:W-:-:S04]  /*0aa0*/  @P1 IMAD.WIDE.U32 R16, R6, R17, R8 ;  /* 0x0000001106101225 */ /* 0x004fc800078e0008 */
[----:B------:R-:W-:Y:S02]  /*0ab0*/  @P1 IMAD.IADD R17, R17, 0x1, R7 ;  /* 0x0000000111111824 */ /* 0x000fe400078e0207 */
[----:B------:R-:W-:Y:S02]  /*0ac0*/  IMAD.MOV.U32 R7, RZ, RZ, RZ ;  /* 0x000000ffff077224 */ /* 0x000fe400078e00ff */
[----:B0-----:R-:W-:-:S04]  /*0ad0*/  @!P1 IMAD.WIDE.U32 R8, R3, R15, R6 ;  /* 0x0000000f03089225 */ /* 0x001fc800078e0006 */
[----:B------:R-:W-:Y:S02]  /*0ae0*/  @!P1 IMAD.MOV.U32 R16, RZ, RZ, R8 ;  /* 0x000000ffff109224 */ /* 0x000fe400078e0008 */
[----:B-1----:R-:W-:-:S04]  /*0af0*/  IMAD.WIDE.U32 R10, R0, UR4, RZ ;  /* 0x00000004000a7c25 */ /* 0x002fc8000f8e00ff */
[----:B------:R-:W-:Y:S01]  /*0b00*/  IMAD R3, R0, UR5, RZ ;  /* 0x0000000500037c24 */ /* 0x000fe2000f8e02ff */
[----:B------:R0:W-:Y:S01]  /*0b10*/  STL.64 [R1], R10 ;  /* 0x0000000a01007387 */ /* 0x0001e20000100a00 */
[----:B------:R-:W-:Y:S02]  /*0b20*/  @!P1 IMAD.MOV.U32 R17, RZ, RZ, R9 ;  /* 0x000000ffff119224 */ /* 0x000fe400078e0009 */
[----:B------:R-:W-:Y:S01]  /*0b30*/  IMAD.IADD R0, R11, 0x1, R3 ;  /* 0x000000010b007824 */ /* 0x000fe200078e0203 */
[----:B------:R-:W-:Y:S06]  /*0b40*/  @P0 BRA `(.L_x_9) ;  /* 0x0000000000200947 */ /* 0x000fec0003800000 */
[----:B------:R-:W-:Y:S01]  /*0b50*/  UISETP.GE.U32.AND UP0, UPT, UR37, 0x6, UPT ;  /* 0x000000062500788c */ /* 0x000fe2000bf06070 */
[----:B------:R-:W-:Y:S01]  /*0b60*/  IADD3 R16, P0, R16, R10, RZ ;  /* 0x0000000a10107210 */ /* 0x000fe20007f1e0ff */
[----:B------:R-:W-:Y:S01]  /*0b70*/  UIMAD.WIDE.U32 UR4, UR37, -0x55555555, URZ ;  /* 0xaaaaaaab250478a5 */ /* 0x000fe2000f8e003f */
[----:B------:R-:W-:-:S03]  /*0b80*/  UMOV UR38, URZ ;  /* 0x0000003f00267c82 */ /* 0x000fc60008000000 */
[----:B------:R-:W-:Y:S01]  /*0b90*/  USHF.R.U32.HI UR4, URZ, 0x2, UR5 ;  /* 0x000000023f047899 */ /* 0x000fe20008011605 */
[----:B------:R-:W-:-:S03]  /*0ba0*/  IMAD.X R17, R0, 0x1, R17, P0 ;  /* 0x0000000100117824 */ /* 0x000fc600000e0611 */
[----:B------:R-:W-:Y:S02]  /*0bb0*/  UIMAD UR36, UR4, -0x6, UR37 ;  /* 0xfffffffa042478a4 */ /* 0x000fe4000f8e0225 */
[----:B------:R-:W-:-:S12]  /*0bc0*/  @UP0 ULOP3.LUT UR38, UR4, 0x1, URZ, 0xc0, !UPT ;  /* 0x0000000104260892 */ /* 0x000fd8000f8ec03f */
.L_x_9:
[----:B------:R-:W-:Y:S01]  /*0bd0*/  ISETP.GE.U32.AND P0, PT, R16, UR8, PT ;  /* 0x0000000810007c0c */ /* 0x000fe2000bf06070 */
[----:B------:R-:W-:Y:S01]  /*0be0*/  IMAD.MOV.U32 R22, RZ, RZ, -0x1 ;  /* 0xffffffffff167424 */ /* 0x000fe200078e00ff */
[----:B------:R-:W-:Y:S01]  /*0bf0*/  PRMT R3, RZ, 0x7610, R3 ;  /* 0x00007610ff037816 */ /* 0x000fe20000000003 */
[----:B------:R-:W-:Y:S01]  /*0c00*/  IMAD.MOV.U32 R18, RZ, RZ, -0x1 ;  /* 0xffffffffff127424 */ /* 0x000fe200078e00ff */
[----:B------:R-:W-:Y:S01]  /*0c10*/  ISETP.GE.U32.AND.EX P0, PT, R17, UR9, PT, P0 ;  /* 0x0000000911007c0c */ /* 0x000fe2000bf06100 */
[----:B------:R-:W-:-:S12]  /*0c20*/  IMAD.MOV.U32 R19, RZ, RZ, -0x1 ;  /* 0xffffffffff137424 */ /* 0x000fd800078e00ff */
[----:B------:R-:W-:Y:S05]  /*0c30*/  @P0 BRA `(.L_x_10) ;  /* 0x0000000400580947 */ /* 0x000fea0003800000 */
[----:B------:R-:W1:Y:S01]  /*0c40*/  LDC.64 R20, c[0x0][0x628] ;  /* 0x00018a00ff147b82 */ /* 0x000e620000000a00 */
[----:B------:R-:W-:Y:S02]  /*0c50*/  IMAD.MOV.U32 R8, RZ, RZ, R16 ;  /* 0x000000ffff087224 */ /* 0x000fe400078e0010 */
[----:B------:R-:W-:-:S05]  /*0c60*/  IMAD.MOV.U32 R9, RZ, RZ, R17 ;  /* 0x000000ffff097224 */ /* 0x000fca00078e0011 */
[----:B------:R-:W2:Y:S08]  /*0c70*/  LDC R18, c[0x0][0x630] ;  /* 0x00018c00ff127b82 */ /* 0x000eb00000000800 */
[----:B------:R-:W3:Y:S01]  /*0c80*/  LDC.64 R24, c[0x0][0x620] ;  /* 0x00018800ff187b82 */ /* 0x000ee20000000a00 */
[----:B-1----:R-:W-:-:S04]  /*0c90*/  ISETP.NE.U32.AND P0, PT, R20, RZ, PT ;  /* 0x000000ff1400720c */ /* 0x002fc80003f05070 */
[----:B------:R-:W-:-:S13]  /*0ca0*/  ISETP.NE.AND.EX P0, PT, R21, RZ, PT, P0 ;  /* 0x000000ff1500720c */ /* 0x000fda0003f05300 */
[----:B--23--:R-:W-:Y:S05]  /*0cb0*/  @!P0 BRA `(.L_x_11) ;  /* 0x0000000000288947 */ /* 0x00cfea0003800000 */
[----:B------:R-:W1:Y:S02]  /*0cc0*/  LDC R3, c[0x0][0x634] ;  /* 0x00018d00ff037b82 */ /* 0x000e640000000800 */
[----:B-1----:R-:W-:-:S05]  /*0cd0*/  IADD3 R3, P0, R16, R3, RZ ;  /* 0x0000000310037210 */ /* 0x002fca0007f1e0ff */
[----:B------:R-:W-:-:S04]  /*0ce0*/  IMAD.X R19, RZ, RZ, R17, P0 ;  /* 0x000000ffff137224 */ /* 0x000fc800000e0611 */
[----:B------:R-:W-:-:S04]  /*0cf0*/  IMAD.WIDE.U32 R8, R19, R20, RZ ;  /* 0x0000001413087225 */ /* 0x000fc800078e00ff */
[----:B0-----:R-:W-:-:S04]  /*0d00*/  IMAD.WIDE.U32 R10, P0, R3, R21, R8 ;  /* 0x00000015030a7225 */ /* 0x001fc80007800008 */
[----:B------:R-:W-:-:S04]  /*0d10*/  IMAD.WIDE.U32 R8, R3, R20, RZ ;  /* 0x0000001403087225 */ /* 0x000fc800078e00ff */
[----:B------:R-:W-:Y:S01]  /*0d20*/  IMAD.X R13, RZ, RZ, RZ, P0 ;  /* 0x000000ffff0d7224 */ /* 0x000fe200000e06ff */
[----:B------:R-:W-:Y:S01]  /*0d30*/  IADD3 RZ, P0, R9, R10, RZ ;  /* 0x0000000a09ff7210 */ /* 0x000fe20007f1e0ff */
[----:B------:R-:W-:-:S04]  /*0d40*/  IMAD.MOV.U32 R12, RZ, RZ, R11 ;  /* 0x000000ffff0c7224 */ /* 0x000fc800078e000b */
[----:B------:R-:W-:-:S08]  /*0d50*/  IMAD.WIDE.U32.X R8, R19, R21, R12, P0 ;  /* 0x0000001513087225 */ /* 0x000fd000000e040c */
.L_x_11:
[-CC-:B------:R-:W-:Y:S01]  /*0d60*/  SHF.R.U64 R30, R8, R18.reuse, R9.reuse ;  /* 0x00000012081e7219 */ /* 0x180fe20000001209 */
[----:B------:R-:W1:Y:S01]  /*0d70*/  LDC R12, c[0x0][0x618] ;  /* 0x00018600ff0c7b82 */ /* 0x000e620000000800 */
[----:B------:R-:W-:Y:S01]  /*0d80*/  SHF.R.U32.HI R7, RZ, R18, R9 ;  /* 0x00000012ff077219 */ /* 0x000fe20000011609 */
[----:B------:R-:W-:Y:S01]  /*0d90*/  ULDC UR4, c[0x0][0x150] ;  /* 0x0000540000047ab9 */ /* 0x000fe20000000800 */
[----:B0-----:R-:W-:Y:S02]  /*0da0*/  IADD3 R11, P0, RZ, -R30, RZ ;  /* 0x8000001eff0b7210 */ /* 0x001fe40007f1e0ff */
[----:B------:R-:W-:-:S03]  /*0db0*/  I2FP.F32.U32 R3, R6 ;  /* 0x0000000600037245 */ /* 0x000fc60000201000 */
[----:B------:R-:W0:Y:S01]  /*0dc0*/  LDC.64 R26, c[0x0][0x640] ;  /* 0x00019000ff1a7b82 */ /* 0x000e220000000a00 */
[----:B------:R-:W-:Y:S02]  /*0dd0*/  IMAD.X R13, RZ, RZ, ~R7, P0 ;  /* 0x000000ffff0d7224 */ /* 0x000fe400000e0e07 */
[----:B------:R-:W-:Y:S01]  /*0de0*/  FMUL R3, R3, UR4 ;  /* 0x0000000403037c20 */ /* 0x000fe20008400000 */
[----:B------:R-:W-:Y:S01]  /*0df0*/  IMAD.WIDE.U32 R8, R11, R24, R16 ;  /* 0x000000180b087225 */ /* 0x000fe200078e0010 */
[----:B------:R-:W-:-:S03]  /*0e00*/  ULDC UR4, c[0x0][0x154] ;  /* 0x0000550000047ab9 */ /* 0x000fc60000000800 */
[----:B------:R-:W-:Y:S01]  /*0e10*/  IMAD R10, R13, R24, RZ ;  /* 0x000000180d0a7224 */ /* 0x000fe200078e02ff */
[----:B------:R-:W2:Y:S01]  /*0e20*/  LDC R7, c[0x0][0x144] ;  /* 0x00005100ff077b82 */ /* 0x000ea20000000800 */
[----:B------:R-:W3:Y:S02]  /*0e30*/  F2I.U32.TRUNC.NTZ R3, R3 ;  /* 0x0000000300037305 */ /* 0x000ee4000020f000 */
[----:B------:R-:W-:-:S04]  /*0e40*/  IMAD R11, R11, R25, R10 ;  /* 0x000000190b0b7224 */ /* 0x000fc800078e020a */
[----:B------:R-:W-:Y:S01]  /*0e50*/  IMAD.IADD R9, R9, 0x1, R11 ;  /* 0x0000000109097824 */ /* 0x000fe200078e020b */
[----:B------:R-:W4:Y:S01]  /*0e60*/  LDC R18, c[0x0][0x608] ;  /* 0x00018200ff127b82 */ /* 0x000f220000000800 */
[----:B------:R-:W-:-:S03]  /*0e70*/  IMAD.MOV.U32 R11, RZ, RZ, -0x1 ;  /* 0xffffffffff0b7424 */ /* 0x000fc600078e00ff */
[-C--:B-1----:R-:W-:Y:S02]  /*0e80*/  SHF.R.U64 R22, R8, R12.reuse, R9 ;  /* 0x0000000c08167219 */ /* 0x082fe40000001209 */
[----:B------:R-:W-:Y:S02]  /*0e90*/  I2FP.F32.U32 R8, R15 ;  /* 0x0000000f00087245 */ /* 0x000fe40000201000 */
[----:B------:R-:W1:Y:S01]  /*0ea0*/  LDC R24, c[0x0][0x658] ;  /* 0x00019600ff187b82 */ /* 0x000e620000000800 */
[----:B0-----:R-:W-:Y:S01]  /*0eb0*/  ISETP.NE.U32.AND P0, PT, R26, RZ, PT ;  /* 0x000000ff1a00720c */ /* 0x001fe20003f05070 */
[----:B---3--:R-:W-:Y:S01]  /*0ec0*/  IMAD.MOV R10, RZ, RZ, -R3 ;  /* 0x000000ffff0a7224 */ /* 0x008fe200078e0a03 */
[----:B------:R-:W-:Y:S01]  /*0ed0*/  SHF.R.U32.HI R9, RZ, R12, R9 ;  /* 0x0000000cff097219 */ /* 0x000fe20000011609 */
[----:B------:R-:W-:Y:S01]  /*0ee0*/  FMUL R8, R8, UR4 ;  /* 0x0000000408087c20 */ /* 0x000fe20008400000 */
[----:B------:R-:W-:-:S03]  /*0ef0*/  ISETP.NE.AND.EX P0, PT, R27, RZ, PT, P0 ;  /* 0x000000ff1b00720c */ /* 0x000fc60003f05300 */
[----:B------:R-:W0:Y:S01]  /*0f00*/  LDC R20, c[0x0][0x148] ;  /* 0x00005200ff147b82 */ /* 0x000e220000000800 */
[----:B--2---:R-:W-:-:S07]  /*0f10*/  IMAD R3, R7, R10, R6 ;  /* 0x0000000a07037224 */ /* 0x004fce00078e0206 */
[----:B------:R-:W2:Y:S01]  /*0f20*/  LDC R21, c[0x0][0x600] ;  /* 0x00018000ff157b82 */ /* 0x000ea20000000800 */
[-CC-:B----4-:R-:W-:Y:S02]  /*0f30*/  SHF.R.U64 R32, R22, R18.reuse, R9.reuse ;  /* 0x0000001216207219 */ /* 0x190fe40000001209 */
[----:B------:R-:W-:Y:S01]  /*0f40*/  SHF.R.U32.HI R7, RZ, R18, R9 ;  /* 0x00000012ff077219 */ /* 0x000fe20000011609 */
[----:B------:R-:W-:Y:S01]  /*0f50*/  IMAD.MOV.U32 R9, RZ, RZ, 0x1 ;  /* 0x00000001ff097424 */ /* 0x000fe200078e00ff */
[----:B------:R3:W4:Y:S03]  /*0f60*/  F2I.U32.TRUNC.NTZ R18, R8 ;  /* 0x0000000800127305 */ /* 0x000726000020f000 */
[----:B------:R-:W0:Y:S01]  /*0f70*/  LDC R25, c[0x0][0x648] ;  /* 0x00019200ff197b82 */ /* 0x000e220000000800 */
[-C--:B-1----:R-:W-:Y:S02]  /*0f80*/  SHF.L.U32 R6, R11, R24.reuse, RZ ;  /* 0x000000180b067219 */ /* 0x082fe400000006ff */
[----:B------:R-:W-:-:S02]  /*0f90*/  SHF.R.U64 R34, R32, R24, R7 ;  /* 0x0000001820227219 */ /* 0x000fc40000001207 */
[----:B------:R-:W-:Y:S02]  /*0fa0*/  LOP3.LUT R13, RZ, R6, RZ, 0x33, !PT ;  /* 0x00000006ff0d7212 */ /* 0x000fe400078e33ff */
[-C--:B------:R-:W-:Y:S01]  /*0fb0*/  SHF.R.U32.HI R7, RZ, R24.reuse, R7 ;  /* 0x00000018ff077219 */ /* 0x080fe20000011607 */
[----:B------:R-:W1:Y:S01]  /*0fc0*/  LDC R29, c[0x0][0x638] ;  /* 0x00018e00ff1d7b82 */ /* 0x000e620000000800 */
[----:B------:R-:W-:Y:S01]  /*0fd0*/  SHF.L.U32 R12, R9, R24, RZ ;  /* 0x00000018090c7219 */ /* 0x000fe200000006ff */
[----:B------:R-:W-:-:S06]  /*0fe0*/  IMAD.MOV.U32 R6, RZ, RZ, R34 ;  /* 0x000000ffff067224 */ /* 0x000fcc00078e0022 */
[----:B------:R-:W0:Y:S01]  /*0ff0*/  LDC R28, c[0x0][0x610] ;  /* 0x00018400ff1c7b82 */ /* 0x000e220000000800 */
[----:B---34-:R-:W-:Y:S05]  /*1000*/  @!P0 BRA `(.L_x_12) ;  /* 0x0000000000288947 */ /* 0x018fea0003800000 */
[----:B------:R-:W3:Y:S02]  /*1010*/  LDC R11, c[0x0][0x64c] ;  /* 0x00019300ff0b7b82 */ /* 0x000ee40000000800 */
[----:B---3--:R-:W-:-:S05]  /*1020*/  IADD3 R11, P0, R34, R11, RZ ;  /* 0x0000000b220b7210 */ /* 0x008fca0007f1e0ff */
[----:B------:R-:W-:-:S04]  /*1030*/  IMAD.X R19, RZ, RZ, R7, P0 ;  /* 0x000000ffff137224 */ /* 0x000fc800000e0607 */
[----:B------:R-:W-:-:S04]  /*1040*/  IMAD.WIDE.U32 R6, R19, R26, RZ ;  /* 0x0000001a13067225 */ /* 0x000fc800078e00ff */
[----:B------:R-:W-:-:S04]  /*1050*/  IMAD.WIDE.U32 R8, P0, R11, R27, R6 ;  /* 0x0000001b0b087225 */ /* 0x000fc80007800006 */
[----:B------:R-:W-:-:S04]  /*1060*/  IMAD.WIDE.U32 R6, R11, R26, RZ ;  /* 0x0000001a0b067225 */ /* 0x000fc800078e00ff */
[----:B------:R-:W-:Y:S01]  /*1070*/  IMAD.X R11, RZ, RZ, RZ, P0 ;  /* 0x000000ffff0b7224 */ /* 0x000fe200000e06ff */
[----:B------:R-:W-:Y:S01]  /*1080*/  IADD3 RZ, P0, R7, R8, RZ ;  /* 0x0000000807ff7210 */ /* 0x000fe20007f1e0ff */
[----:B------:R-:W-:-:S04]  /*1090*/  IMAD.MOV.U32 R10, RZ, RZ, R9 ;  /* 0x000000ffff0a7224 */ /* 0x000fc800078e0009 */
[----:B------:R-:W-:-:S08]  /*10a0*/  IMAD.WIDE.U32.X R6, R19, R27, R10, P0 ;  /* 0x0000001b13067225 */ /* 0x000fd000000e040a */
.L_x_12:
[----:B0-----:R-:W-:Y:S01]  /*10b0*/  SHF.R.U64 R6, R6, R25, R7 ;  /* 0x0000001906067219 */ /* 0x001fe20000001207 */
[----:B--2---:R-:W-:Y:S01]  /*10c0*/  VIADD R7, R21, 0xffffffff ;  /* 0xffffffff15077836 */ /* 0x004fe20000000000 */
[----:B------:R-:W-:Y:S01]  /*10d0*/  LOP3.LUT R13, R32, R13, RZ, 0xc0, !PT ;  /* 0x0000000d200d7212 */ /* 0x000fe200078ec0ff */
[----:B------:R-:W-:Y:S02]  /*10e0*/  IMAD.MOV R18, RZ, RZ, -R18 ;  /* 0x000000ffff127224 */ /* 0x000fe400078e0a12 */
[----:B------:R-:W-:Y:S01]  /*10f0*/  IMAD.MOV R8, RZ, RZ, -R6 ;  /* 0x000000ffff087224 */ /* 0x000fe200078e0a06 */
[----:B------:R-:W-:Y:S01]  /*1100*/  LOP3.LUT R7, R22, R7, RZ, 0xc0, !PT ;  /* 0x0000000716077212 */ /* 0x000fe200078ec0ff */
[----:B------:R-:W-:Y:S02]  /*1110*/  IMAD R12, R12, R6, R13 ;  /* 0x000000060c0c7224 */ /* 0x000fe400078e020d */
[----:B------:R-:W-:Y:S02]  /*1120*/  @P1 IMAD R3, R20, R18, R15 ;  /* 0x0000001214031224 */ /* 0x000fe400078e020f */
[----:B-1----:R-:W-:-:S02]  /*1130*/  IMAD R6, R8, R29, R34 ;  /* 0x0000001d08067224 */ /* 0x002fc400078e0222 */
[----:B------:R-:W-:Y:S02]  /*1140*/  IMAD R22, R12, R28, R3 ;  /* 0x0000001c0c167224 */ /* 0x000fe400078e0203 */
[----:B------:R-:W-:Y:S02]  /*1150*/  IMAD R7, R6, R21, R7 ;  /* 0x0000001506077224 */ /* 0x000fe400078e0207 */
[----:B------:R-:W-:Y:S02]  /*1160*/  IMAD.MOV.U32 R3, RZ, RZ, 0x1 ;  /* 0x00000001ff037424 */ /* 0x000fe400078e00ff */
[----:B------:R-:W-:Y:S01]  /*1170*/  IMAD.MOV.U32 R19, RZ, RZ, R30 ;  /* 0x000000ffff137224 */ /* 0x000fe200078e001e */
[----:B------:R-:W-:Y:S02]  /*1180*/  SEL R18, R7, R22, !P1 ;  /* 0x0000001607127207 */ /* 0x000fe40004800000 */
[----:B------:R-:W-:-:S07]  /*1190*/  SEL R22, R22, R7, !P1 ;  /* 0x0000000716167207 */ /* 0x000fce0004800000 */
.L_x_10:
[----:B------:R-:W-:Y:S05]  /*11a0*/  @!P2 BRA `(.L_x_13) ;  /* 0x00000060000ca947 */ /* 0x000fea0003800000 */
[----:B------:R-:W-:-:S13]  /*11b0*/  ISETP.GT.U32.AND P0, PT, R31, 0x1, PT ;  /* 0x000000011f00780c */ /* 0x000fda0003f04070 */
[----:B------:R-:W-:Y:S05]  /*11c0*/  @P0 EXIT ;  /* 0x000000000000094d */ /* 0x000fea0003800000 */
.L_x_14:
[----:B------:R-:W-:-:S08]  /*11d0*/  NOP ;  /* 0x0000000000007918 */ /* 0x000fd00000000000 */
[----:B------:R-:W1:Y:S02]  /*11e0*/  USETMAXREG.TRY_ALLOC.CTAPOOL UP0, 0xe8 ;  /* 0x000000e8000079c8 */ /* 0x000e640008000600 */
[----:B-1----:R-:W-:-:S13]  /*11f0*/  PLOP3.LUT P0, PT, PT, PT, UP0, 0x80, 0x0 ;  /* 0x000000000000781c */ /* 0x002fda0003f0f008 */
[----:B------:R-:W-:Y:S05]  /*1200*/  @!P0 BRA `(.L_x_14) ;  /* 0xfffffffc00f08947 */ /* 0x000fea000383ffff */
[----:B------:R-:W-:-:S13]  /*1210*/  LOP3.LUT P0, RZ, R3, 0xff, RZ, 0xc0, !PT ;  /* 0x000000ff03ff7812 */ /* 0x000fda000780c0ff */
[----:B------:R-:W-:Y:S05]  /*1220*/  @!P0 EXIT ;  /* 0x000000000000894d */ /* 0x000fea0003800000 */
[----:B------:R-:W2:Y:S01]  /*1230*/  LDL.64 R8, [R1] ;  /* 0x0000000001087983 */ /* 0x000ea20000100a00 */
[----:B------:R-:W-:Y:S01]  /*1240*/  SHF.R.S32.HI R4, RZ, 0x1f, R5 ;  /* 0x0000001fff047819 */ /* 0x000fe20000011405 */
[----:B------:R-:W1:Y:S01]  /*1250*/  S2UR UR4, SR_CgaCtaId ;  /* 0x00000000000479c3 */ /* 0x000e620000008800 */
[----:B------:R-:W-:Y:S01]  /*1260*/  UISETP.LT.AND UP0, UPT, UR37, 0x1, UPT ;  /* 0x000000012500788c */ /* 0x000fe2000bf01270 */
[----:B------:R-:W-:Y:S01]  /*1270*/  LOP3.LUT R102, R23, 0x1, RZ, 0xfc, !PT ;  /* 0x0000000117667812 */ /* 0x000fe200078efcff */
[----:B------:R-:W-:Y:S01]  /*1280*/  UIADD3 UR5, UR43, -0x1, URZ ;  /* 0xffffffff2b057890 */ /* 0x000fe2000fffe03f */
[CC--:B------:R-:W-:Y:S01]  /*1290*/  LEA.HI R3, R4.reuse, R5.reuse, RZ, 0x2 ;  /* 0x0000000504037211 */ /* 0x0c0fe200078f10ff */
[----:B------:R-:W-:Y:S01]  /*12a0*/  USEL UR42, UR37, 0x1, UP0 ;  /* 0x00000001252a7887 */ /* 0x000fe20008000000 */
[----:B------:R-:W-:Y:S01]  /*12b0*/  LEA.HI R4, R4, R5, RZ, 0x5 ;  /* 0x0000000504047211 */ /* 0x000fe200078f28ff */
[----:B------:R-:W-:Y:S01]  /*12c0*/  UMOV UR40, 0x400 ;  /* 0x0000040000287882 */ /* 0x000fe20000000000 */
[--C-:B------:R-:W-:Y:S01]  /*12d0*/  SHF.R.S32.HI R90, RZ, 0x2, R3.reuse ;  /* 0x00000002ff5a7819 */ /* 0x100fe20000011403 */
[----:B------:R-:W3:Y:S01]  /*12e0*/  LDC R96, c[0x0][0x658] ;  /* 0x00019600ff607b82 */ /* 0x000ee20000000800 */
[----:B------:R-:W-:Y:S01]  /*12f0*/  SHF.R.S32.HI R7, RZ, 0x1f, R3 ;  /* 0x0000001fff077819 */ /* 0x000fe20000011403 */
[----:B------:R-:W-:Y:S01]  /*1300*/  UISETP.NE.AND UP0, UPT, UR5, URZ, UPT ;  /* 0x0000003f0500728c */ /* 0x000fe2000bf05270 */
[----:B------:R-:W-:Y:S01]  /*1310*/  LOP3.LUT R6, R3, 0xfffffffc, RZ, 0xc0, !PT ;  /* 0xfffffffc03067812 */ /* 0x000fe200078ec0ff */
[----:B------:R-:W-:Y:S01]  /*1320*/  ULDC UR6, c[0x0][0x284] ;  /* 0x0000a10000067ab9 */ /* 0x000fe20000000800 */
[----:B------:R-:W-:Y:S01]  /*1330*/  LEA.HI R7, R7, R90, RZ, 0x3 ;  /* 0x0000005a07077211 */ /* 0x000fe200078f18ff */
[----:B------:R-:W-:Y:S01]  /*1340*/  USHF.L.U32 UR39, UR37, 0x1, URZ ;  /* 0x0000000125277899 */ /* 0x000fe2000800063f */
[----:B------:R-:W-:Y:S01]  /*1350*/  SHF.R.S32.HI R3, RZ, 0x5, R4 ;  /* 0x00000005ff037819 */ /* 0x000fe20000011404 */
[----:B------:R-:W4:Y:S01]  /*1360*/  LDC.64 R94, c[0x0][0x5c8] ;  /* 0x00017200ff5e7b82 */ /* 0x000f220000000a00 */
[----:B------:R-:W-:Y:S01]  /*1370*/  LOP3.LUT R7, R7, 0xfffffff8, RZ, 0xc0, !PT ;  /* 0xfffffff807077812 */ /* 0x000fe200078ec0ff */
[----:B------:R-:W-:Y:S01]  /*1380*/  IMAD.IADD R6, R5, 0x1, -R6 ;  /* 0x0000000105067824 */ /* 0x000fe200078e0a06 */
[----:B------:R-:W-:Y:S01]  /*1390*/  UIADD3 UR42, -UR42, UR37, URZ ;  /* 0x000000252a2a7290 */ /* 0x000fe2000fffe13f */
[----:B------:R-:W-:-:S02]  /*13a0*/  IMAD.MOV.U32 R5, RZ, RZ, 0x1 ;  /* 0x00000001ff057424 */ /* 0x000fc400078e00ff */
[----:B------:R-:W-:Y:S01]  /*13b0*/  IMAD.IADD R90, R90, 0x1, -R7 ;  /* 0x000000015a5a7824 */ /* 0x000fe200078e0a07 */
[----:B-1----:R-:W-:Y:S01]  /*13c0*/  ULEA UR40, UR4, UR40, 0x18 ;  /* 0x0000002804287291 */ /* 0x002fe2000f8ec03f */
[----:B------:R-:W1:Y:S01]  /*13d0*/  LDC R97, c[0x0][0x288] ;  /* 0x0000a200ff617b82 */ /* 0x000e620000000800 */
[----:B------:R-:W-:Y:S01]  /*13e0*/  USHF.L.U32 UR4, UR5, 0x3, URZ ;  /* 0x0000000305047899 */ /* 0x000fe2000800063f */
[--C-:B------:R-:W-:Y:S01]  /*13f0*/  IMAD R101, R3, -0x10, -R90.reuse ;  /* 0xfffffff003657824 */ /* 0x100fe200078e0a5a */
[--C-:B------:R-:W-:Y:S01]  /*1400*/  SHF.R.S32.HI R91, RZ, 0x1f, R90.reuse ;  /* 0x0000001fff5b7819 */ /* 0x100fe2000001145a */
[----:B------:R-:W-:Y:S01]  /*1410*/  USEL UR5, URZ, 0x1, UP0 ;  /* 0x000000013f057887 */ /* 0x000fe20008000000 */
[----:B------:R-:W-:Y:S01]  /*1420*/  IMAD.SHL.U32 R92, R6, 0x2, RZ ;  /* 0x00000002065c7824 */ /* 0x000fe200078e00ff */
[----:B------:R-:W-:Y:S01]  /*1430*/  UIADD3 UR41, UR40, 0x70, URZ ;  /* 0x0000007028297890 */ /* 0x000fe2000fffe03f */
[----:B------:R-:W-:Y:S01]  /*1440*/  VIADD R101, R101, UR6 ;  /* 0x0000000665657c36 */ /* 0x000fe20008000000 */
[----:B------:R-:W0:Y:S01]  /*1450*/  LDC R99, c[0x0][0x600] ;  /* 0x00018000ff637b82 */ /* 0x000e220000000800 */
[----:B------:R-:W-:Y:S01]  /*1460*/  IMAD.WIDE R90, R3, 0x10, R90 ;  /* 0x00000010035a7825 */ /* 0x000fe200078e025a */
[----:B------:R-:W-:Y:S01]  /*1470*/  ULOP3.LUT UR4, UR4, 0x8, URZ, 0xc0, !UPT ;  /* 0x0000000804047892 */ /* 0x000fe2000f8ec03f */
[----:B------:R-:W-:Y:S01]  /*1480*/  SHF.R.S32.HI R93, RZ, 0x1f, R92 ;  /* 0x0000001fff5d7819 */ /* 0x000fe2000001145c */
[----:B------:R-:W-:Y:S01]  /*1490*/  ULEA UR43, UR43, UR41, 0x3 ;  /* 0x000000292b2b7291 */ /* 0x000fe2000f8e183f */
[----:B------:R-:W-:Y:S01]  /*14a0*/  IMAD.MOV.U32 R3, RZ, RZ, -0x1 ;  /* 0xffffffffff037424 */ /* 0x000fe200078e00ff */
[----:B------:R-:W-:Y:S01]  /*14b0*/  ULOP3.LUT UR44, UR4, 0x8, URZ, 0x3c, !UPT ;  /* 0x00000008042c7892 */ /* 0x000fe2000f8e3c3f */
[----:B------:R-:W-:Y:S01]  /*14c0*/  IMAD.U32 R103, RZ, RZ, UR5 ;  /* 0x00000005ff677e24 */ /* 0x000fe2000f8e00ff */
[C---:B----4-:R-:W-:Y:S01]  /*14d0*/  SHF.L.U64.HI R95, R94.reuse, 0x3, R95 ;  /* 0x000000035e5f7819 */ /* 0x050fe2000001025f */
[----:B------:R-:W-:Y:S01]  /*14e0*/  IMAD.SHL.U32 R94, R94, 0x8, RZ ;  /* 0x000000085e5e7824 */ /* 0x000fe200078e00ff */
[-C--:B---3--:R-:W-:Y:S01]  /*14f0*/  SHF.L.U32 R3, R3, R96.reuse, RZ ;  /* 0x0000006003037219 */ /* 0x088fe200000006ff */
[----:B------:R-:W-:Y:S01]  /*1500*/  ULOP3.LUT UR45, UR4, 0x18, URZ, 0x3c, !UPT ;  /* 0x00000018042d7892 */ /* 0x000fe2000f8e3c3f */
[----:B------:R-:W-:-:S02]  /*1510*/  SHF.L.U32 R96, R5, R96, RZ ;  /* 0x0000006005607219 */ /* 0x000fc400000006ff */
[----:B------:R-:W-:Y:S01]  /*1520*/  LOP3.LUT R100, RZ, R3, RZ, 0x33, !PT ;  /* 0x00000003ff647212 */ /* 0x000fe200078e33ff */
[----:B-1----:R-:W-:Y:S02]  /*1530*/  IMAD R97, R6, -0x2, R97 ;  /* 0xfffffffe06617824 */ /* 0x002fe400078e0261 */
[----:B0-----:R-:W-:Y:S01]  /*1540*/  VIADD R99, R99, 0xffffffff ;  /* 0xffffffff63637836 */ /* 0x001fe20000000000 */
[----:B--2---:R-:W-:-:S07]  /*1550*/  SHF.L.U64.HI R98, R8, 0x1, R0 ;  /* 0x0000000108627819 */ /* 0x004fce0000010200 */
.L_x_162:
[----:B------:R-:W-:-:S04]  /*1560*/  SHF.L.U32 R0, R103, 0x1f, RZ ;  /* 0x0000001f67007819 */ /* 0x000fc800000006ff */
[----:B------:R-:W0:Y:S02]  /*1570*/  SYNCS.PHASECHK.TRANS64.TRYWAIT P0, [UR43+-0x8], R0 ;  /* 0xfffff800ff0075a7 */ /* 0x000e24000800016b */
[----:B01-34-:R-:W-:Y:S05]  /*1580*/  @!P0 BRA `(.L_x_15) ;  /* 0x0000006c00d08947 */ /* 0x01bfea0003800000 */
.L_x_186:
[----:B------:R-:W-:Y:S02]  /*1590*/  ULDC UR4, c[0x0][0x28c] ;  /* 0x0000a30000047ab9 */ /* 0x000fe40000000800 */
[----:B------:R-:W-:-:S13]  /*15a0*/  ISETP.LT.AND P0, PT, RZ, UR4, PT ;  /* 0x00000004ff007c0c */ /* 0x000fda000bf01270 */
[----:B------:R-:W-:Y:S05]  /*15b0*/  @P0 BRA `(.L_x_16) ;  /* 0x0000000000400947 */ /* 0x000fea0003800000 */
[----:B0-----:R-:W-:Y:S01]  /*15c0*/  MOV R0, 0x0 ;  /* 0x0000000000007802 */ /* 0x001fe20000000f00 */
[----:B------:R-:W-:Y:S01]  /*15d0*/  ULDC.64 UR4, c[0x4][0x68] ;  /* 0x01001a0000047ab9 */ /* 0x000fe20000000a00 */
[----:B------:R-:W-:Y:S01]  /*15e0*/  ULDC.64 UR6, c[0x4][0x8] ;  /* 0x0100020000067ab9 */ /* 0x000fe20000000a00 */
[----:B------:R-:W-:Y:S01]  /*15f0*/  IMAD.U32 R4, RZ, RZ, UR4 ;  /* 0x00000004ff047e24 */ /* 0x000fe2000f8e00ff */
[----:B------:R0:W1:Y:S01]  /*1600*/  LDC.64 R14, c[0x4][R0] ;  /* 0x01000000000e7b82 */ /* 0x0000620000000a00 */
[----:B------:R-:W-:Y:S01]  /*1610*/  IMAD.U32 R5, RZ, RZ, UR5 ;  /* 0x00000005ff057e24 */ /* 0x000fe2000f8e00ff */
[----:B------:R-:W-:Y:S01]  /*1620*/  ULDC.64 UR4, c[0x4][0x70] ;  /* 0x01001c0000047ab9 */ /* 0x000fe20000000a00 */
[----:B------:R-:W-:Y:S02]  /*1630*/  IMAD.U32 R10, RZ, RZ, UR6 ;  /* 0x00000006ff0a7e24 */ /* 0x000fe4000f8e00ff */
[----:B------:R-:W-:Y:S02]  /*1640*/  IMAD.U32 R6, RZ, RZ, UR4 ;  /* 0x00000004ff067e24 */ /* 0x000fe4000f8e00ff */
[----:B------:R-:W-:-:S02]  /*1650*/  IMAD.U32 R7, RZ, RZ, UR5 ;  /* 0x00000005ff077e24 */ /* 0x000fc4000f8e00ff */
[----:B------:R-:W-:Y:S02]  /*1660*/  IMAD.U32 R11, RZ, RZ, UR7 ;  /* 0x00000007ff0b7e24 */ /* 0x000fe4000f8e00ff */
[----:B------:R-:W-:Y:S02]  /*1670*/  IMAD.MOV.U32 R8, RZ, RZ, 0x1e1 ;  /* 0x000001e1ff087424 */ /* 0x000fe400078e00ff */
[----:B------:R-:W-:Y:S02]  /*1680*/  IMAD.MOV.U32 R12, RZ, RZ, 0x1 ;  /* 0x00000001ff0c7424 */ /* 0x000fe400078e00ff */
[----:B0-----:R-:W-:-:S07]  /*1690*/  IMAD.MOV.U32 R13, RZ, RZ, RZ ;  /* 0x000000ffff0d7224 */ /* 0x001fce00078e00ff */
[----:B------:R-:W-:-:S07]  /*16a0*/  LEPC R20, `(.L_x_16) ;  /* 0x000000001014794e */ /* 0x000fce0000000000 */
[----:B-1---5:R-:W-:Y:S05]  /*16b0*/  CALL.ABS.NOINC R14 ;  /* 0x000000000e007343 */ /* 0x022fea0003c00000 */
.L_x_16:
[----:B------:R-:W-:-:S13]  /*16c0*/  ISETP.NE.AND P0, PT, R102, 0x3, PT ;  /* 0x000000036600780c */ /* 0x000fda0003f05270 */
[----:B------:R-:W-:Y:S05]  /*16d0*/  @!P0 BRA `(.L_x_17) ;  /* 0x0000000000048947 */ /* 0x000fea0003800000 */
[----:B------:R-:W-:Y:S01]  /*16e0*/  BPT.TRAP 0x1 ;  /* 0x000000040000795c */ /* 0x000fe20000300000 */
.L_x_17:
[----:B0-----:R-:W-:Y:S02]  /*16f0*/  IMAD.U32 R3, RZ, RZ, UR36 ;  /* 0x00000024ff037e24 */ /* 0x001fe4000f8e00ff */
[----:B------:R-:W-:-:S03]  /*1700*/  IMAD.U32 R0, RZ, RZ, UR38 ;  /* 0x00000026ff007e24 */ /* 0x000fc6000f8e00ff */
[----:B------:R-:W-:Y:S02]  /*1710*/  LEA R3, R3, UR40, 0x3 ;  /* 0x0000002803037c11 */ /* 0x000fe4000f8e18ff */
[----:B------:R-:W-:-:S04]  /*1720*/  SHF.L.U32 R0, R0, 0x1f, RZ ;  /* 0x0000001f00007819 */ /* 0x000fc800000006ff */
[----:B------:R0:W1:Y:S01]  /*1730*/  SYNCS.PHASECHK.TRANS64.TRYWAIT P1, [R3+URZ], R0 ;  /* 0x00000000030075a7 */ /* 0x000062000802017f */
[----:B------:R-:W-:Y:S05]  /*1740*/  @!P0 BRA `(.L_x_18) ;  /* 0x0000000000048947 */ /* 0x000fea0003800000 */
[----:B------:R-:W-:Y:S01]  /*1750*/  BPT.TRAP 0x1 ;  /* 0x000000040000795c */ /* 0x000fe20000300000 */
.L_x_18:
[----:B------:R-:W-:-:S05]  /*1760*/  IMAD.U32 R4, RZ, RZ, UR42 ;  /* 0x0000002aff047e24 */ /* 0x000fca000f8e00ff */
[----:B------:R-:W-:Y:S01]  /*1770*/  ISETP.GE.AND P2, PT, R4, 0x1, PT ;  /* 0x000000010400780c */ /* 0x000fe20003f46270 */
[----:B-1----:R-:W-:-:S12]  /*1780*/  @P1 BRA `(.L_x_19) ;  /* 0x0000000000081947 */ /* 0x002fd80003800000 */
[----:B------:R-:W1:Y:S02]  /*1790*/  SYNCS.PHASECHK.TRANS64.TRYWAIT P1, [R3+URZ], R0 ;  /* 0x00000000030075a7 */ /* 0x000e64000802017f */
[----:B-1----:R-:W-:Y:S05]  /*17a0*/  @!P1 BRA `(.L_x_20) ;  /* 0x0000006c00609947 */ /* 0x002fea0003800000 */
.L_x_19:
[----:B------:R-:W-:Y:S05]  /*17b0*/  WARPSYNC.ALL ;  /* 0x0000000000007948 */ /* 0x000fea0003800000 */
[----:B------:R-:W-:Y:S01]  /*17c0*/  UIADD3 UR4, UR40, 0x180, URZ ;  /* 0x0000018028047890 */ /* 0x000fe2000fffe03f */
[----:B------:R-:W-:Y:S01]  /*17d0*/  WARPGROUP.ARRIVE ;  /* 0x00000000000079c5 */ /* 0x000fe20000000000 */
[----:B------:R-:W-:Y:S02]  /*17e0*/  UIADD3 UR5, UR40, 0x30180, URZ ;  /* 0x0003018028057890 */ /* 0x000fe4000fffe03f */
[----:B------:R-:W-:Y:S02]  /*17f0*/  USHF.R.U32.HI UR4, URZ, 0x4, UR4 ;  /* 0x000000043f047899 */ /* 0x000fe40008011604 */
[----:B------:R-:W-:-:S02]  /*1800*/  USHF.R.U32.HI UR5, URZ, 0x4, UR5 ;  /* 0x000000043f057899 */ /* 0x000fc40008011605 */
[----:B------:R-:W-:Y:S02]  /*1810*/  ULOP3.LUT UR4, UR4, 0x3fff, URZ, 0xc0, !UPT ;  /* 0x00003fff04047892 */ /* 0x000fe4000f8ec03f */
[----:B------:R-:W-:Y:S02]  /*1820*/  ULOP3.LUT UR5, UR5, 0x3fff, URZ, 0xc0, !UPT ;  /* 0x00003fff05057892 */ /* 0x000fe4000f8ec03f */
[----:B------:R-:W-:Y:S02]  /*1830*/  ULOP3.LUT UR4, UR4, 0x10000, URZ, 0xfc, !UPT ;  /* 0x0001000004047892 */ /* 0x000fe4000f8efc3f */
[----:B------:R-:W-:Y:S02]  /*1840*/  ULOP3.LUT UR5, UR5, 0x10000, URZ, 0xfc, !UPT ;  /* 0x0001000005057892 */ /* 0x000fe4000f8efc3f */
[----:B------:R-:W-:Y:S02]  /*1850*/  ULEA UR7, UR36, UR4, 0xb ;  /* 0x0000000424077291 */ /* 0x000fe4000f8e583f */
[----:B------:R-:W-:Y:S01]  /*1860*/  ULEA UR6, UR36, UR5, 0xc ;  /* 0x0000000524067291 */ /* 0x000fe2000f8e603f */
[----:B------:R-:W-:Y:S01]  /*1870*/  UMOV UR9, 0x40000040 ;  /* 0x4000004000097882 */ /* 0x000fe20000000000 */
[----:B------:R-:W-:-:S03]  /*1880*/  UMOV UR11, 0x40000040 ;  /* 0x40000040000b7882 */ /* 0x000fc60000000000 */
[----:B------:R-:W-:Y:S02]  /*1890*/  UMOV UR8, UR7 ;  /* 0x0000000700087c82 */ /* 0x000fe40008000000 */
[----:B------:R-:W-:Y:S02]  /*18a0*/  UMOV UR10, UR6 ;  /* 0x00000006000a7c82 */ /* 0x000fe40008000000 */
[----:B------:R-:W-:Y:S01]  /*18b0*/  HGMMA.64x128x8.F32.TF32 R24, gdesc[UR8], RZ, !UPT, gsb0 ;  /* 0x05e00000081879f0 */ /* 0x000fe2000c0028ff */
[----:B------:R-:W-:Y:S02]  /*18c0*/  UIADD3 UR8, UR7, 0x2, URZ ;  /* 0x0000000207087890 */ /* 0x000fe4000fffe03f */
[----:B------:R-:W-:Y:S01]  /*18d0*/  UIADD3 UR10, UR6, 0x2, URZ ;  /* 0x00000002060a7890 */ /* 0x000fe2000fffe03f */
[----:B------:R-:W-:Y:S01]  /*18e0*/  UMOV UR9, 0x40000040 ;  /* 0x4000004000097882 */ /* 0x000fe20000000000 */
[----:B------:R-:W-:Y:S01]  /*18f0*/  UMOV UR11, 0x40000040 ;  /* 0x40000040000b7882 */ /* 0x000fe20000000000 */
[----:B------:R-:W-:-:S02]  /*1900*/  WARPGROUP.DEPBAR.LE gsb0, 0x0 ;  /* 0x00008000000079c5 */ /* 0x000fc40000010000 */
[----:B------:R-:W-:-:S06]  /*1910*/  WARPGROUP.ARRIVE ;  /* 0x00000000000079c5 */ /* 0x000fcc0000000000 */
[----:B------:R-:W-:Y:S01]  /*1920*/  HGMMA.64x128x8.F32.TF32 R24, gdesc[UR8], R24, gsb0 ;  /* 0x05e00000081879f0 */ /* 0x000fe20008002818 */
[----:B------:R-:W-:Y:S02]  /*1930*/  UIADD3 UR8, UR7, 0x4, URZ ;  /* 0x0000000407087890 */ /* 0x000fe4000fffe03f */
[----:B------:R-:W-:Y:S01]  /*1940*/  UIADD3 UR10, UR6, 0x4, URZ ;  /* 0x00000004060a7890 */ /* 0x000fe2000fffe03f */
[----:B------:R-:W-:Y:S01]  /*1950*/  UMOV UR9, 0x40000040 ;  /* 0x4000004000097882 */ /* 0x000fe20000000000 */
[----:B------:R-:W-:Y:S01]  /*1960*/  UMOV UR11, 0x40000040 ;  /* 0x40000040000b7882 */ /* 0x000fe20000000000 */
[----:B------:R-:W-:Y:S02]  /*1970*/  WARPGROUP.DEPBAR.LE gsb0, 0x0 ;  /* 0x00008000000079c5 */ /* 0x000fe40000010000 */
        /* <DEDUP_REMOVED lines=92> */
[----:B------:R-:W-:Y:S03]  /*1f40*/  HGMMA.64x128x8.F32.TF32 R24, gdesc[UR8], R24, gsb0 ;  /* 0x05e00000081879f0 */ /* 0x000fe60008002818 */
[----:B------:R-:W-:Y:S02]  /*1f50*/  WARPGROUP.DEPBAR.LE gsb0, 0x0 ;  /* 0x00008000000079c5 */ /* 0x000fe40000010000 */
[----:B------:R-:W-:Y:S05]  /*1f60*/  @!P2 BRA `(.L_x_21) ;  /* 0x000000080060a947 */ /* 0x000fea0003800000 */
[----:B------:R-:W-:Y:S01]  /*1f70*/  UIADD3 UR7, UR36, 0x1, URZ ;  /* 0x0000000124077890 */ /* 0x000fe2000fffe03f */
[----:B01----:R-:W-:-:S03]  /*1f80*/  IMAD.U32 R0, RZ, RZ, UR42 ;  /* 0x0000002aff007e24 */ /* 0x003fc6000f8e00ff */
[----:B------:R-:W-:-:S04]  /*1f90*/  UISETP.NE.AND UP0, UPT, UR7, 0x6, UPT ;  /* 0x000000060700788c */ /* 0x000fc8000bf05270 */
[----:B------:R-:W-:Y:S02]  /*1fa0*/  USEL UR6, URZ, 0x1, UP0 ;  /* 0x000000013f067887 */ /* 0x000fe40008000000 */
[----:B------:R-:W-:Y:S02]  /*1fb0*/  USEL UR7, UR7, URZ, UP0 ;  /* 0x0000003f07077287 */ /* 0x000fe40008000000 */
[----:B------:R-:W-:-:S06]  /*1fc0*/  ULOP3.LUT UR6, UR38, UR6, URZ, 0x3c, !UPT ;  /* 0x0000000626067292 */ /* 0x000fcc000f8e3c3f */
[----:B------:R-:W-:Y:S01]  /*1fd0*/  IMAD.U32 R5, RZ, RZ, UR6 ;  /* 0x00000006ff057e24 */ /* 0x000fe2000f8e00ff */
[----:B------:R-:W-:-:S06]  /*1fe0*/  UMOV UR6, UR36 ;  /* 0x0000002400067c82 */ /* 0x000fcc0008000000 */
.L_x_28:
[----:B01----:R-:W-:Y:S05]  /*1ff0*/  @!P0 BRA `(.L_x_22) ;  /* 0x0000000000048947 */ /* 0x003fea0003800000 */
[----:B------:R-:W-:Y:S01]  /*2000*/  BPT.TRAP 0x1 ;  /* 0x000000040000795c */ /* 0x000fe20000300000 */
.L_x_22:
[----:B------:R-:W-:Y:S01]  /*2010*/  ULEA UR8, UR7, UR40, 0x3 ;  /* 0x0000002807087291 */ /* 0x000fe2000f8e183f */
[----:B------:R-:W-:-:S08]  /*2020*/  SHF.L.U32 R3, R5, 0x1f, RZ ;  /* 0x0000001f05037819 */ /* 0x000fd000000006ff */
[----:B------:R0:W1:Y:S01]  /*2030*/  SYNCS.PHASECHK.TRANS64.TRYWAIT P1, [UR8], R3 ;  /* 0x00000003ff0075a7 */ /* 0x0000620008020148 */
[----:B------:R-:W-:Y:S05]  /*2040*/  @!P0 BRA `(.L_x_23) ;  /* 0x0000000000048947 */ /* 0x000fea0003800000 */
[----:B------:R-:W-:Y:S01]  /*2050*/  BPT.TRAP 0x1 ;  /* 0x000000040000795c */ /* 0x000fe20000300000 */
.L_x_23:
[----:B-1----:R-:W-:Y:S05]  /*2060*/  @P1 BRA `(.L_x_24) ;  /* 0x0000000000081947 */ /* 0x002fea0003800000 */
[----:B------:R-:W1:Y:S02]  /*2070*/  SYNCS.PHASECHK.TRANS64.TRYWAIT P1, [UR8], R3 ;  /* 0x00000003ff0075a7 */ /* 0x000e640008020148 */
[----:B-1----:R-:W-:Y:S05]  /*2080*/  @!P1 BRA `(.L_x_25) ;  /* 0x00000064003c9947 */ /* 0x002fea0003800000 */
.L_x_24:
[----:B------:R-:W-:Y:S01]  /*2090*/  ULEA UR12, UR7, UR5, 0xc ;  /* 0x00000005070c7291 */ /* 0x000fe2000f8e603f */
[----:B------:R-:W-:Y:S01]  /*20a0*/  WARPGROUP.ARRIVE ;  /* 0x00000000000079c5 */ /* 0x000fe20000000000 */
[----:B------:R-:W-:Y:S01]  /*20b0*/  ULEA UR13, UR7, UR4, 0xb ;  /* 0x00000004070d7291 */ /* 0x000fe2000f8e583f */
[----:B------:R-:W-:Y:S01]  /*20c0*/  UMOV UR11, 0x40000040 ;  /* 0x40000040000b7882 */ /* 0x000fe20000000000 */
[----:B------:R-:W-:-:S03]  /*20d0*/  UMOV UR9, 0x40000040 ;  /* 0x4000004000097882 */ /* 0x000fc60000000000 */
[----:B------:R-:W-:Y:S02]  /*20e0*/  UMOV UR10, UR12 ;  /* 0x0000000c000a7c82 */ /* 0x000fe40008000000 */
[----:B------:R-:W-:Y:S02]  /*20f0*/  UMOV UR8, UR13 ;  /* 0x0000000d00087c82 */ /* 0x000fe40008000000 */
[----:B------:R-:W-:Y:S01]  /*2100*/  HGMMA.64x128x8.F32.TF32 R24, gdesc[UR8], R24, gsb0 ;  /* 0x05e00000081879f0 */ /* 0x000fe20008002818 */
        /* <DEDUP_REMOVED lines=107> */
[----:B------:R-:W-:Y:S01]  /*27c0*/  BPT.TRAP 0x1 ;  /* 0x000000040000795c */ /* 0x000fe20000300000 */
.L_x_26:
[----:B------:R-:W-:Y:S01]  /*27d0*/  ULEA UR8, UR6, UR40, 0x3 ;  /* 0x0000002806087291 */ /* 0x000fe2000f8e183f */
[----:B------:R-:W-:-:S03]  /*27e0*/  ISETP.GT.U32.AND P1, PT, R23, 0x1, PT ;  /* 0x000000011700780c */ /* 0x000fc60003f24070 */
[----:B------:R-:W-:-:S04]  /*27f0*/  UIADD3 UR8, UR8, 0x30, URZ ;  /* 0x0000003008087890 */ /* 0x000fc8000fffe03f */
[----:B------:R-:W-:-:S09]  /*2800*/  UPRMT UR8, URZ, 0x654, UR8 ;  /* 0x000006543f087896 */ /* 0x000fd20008000008 */
[----:B------:R-:W-:Y:S01]  /*2810*/  SYNCS.ARRIVE.TRANS64.RED.A1T0 RZ, [UR8], RZ ;  /* 0x000000ffffff79a7 */ /* 0x000fe20008100408 */
[----:B------:R-:W-:Y:S05]  /*2820*/  @P1 BRA `(.L_x_27) ;  /* 0x0000000000041947 */ /* 0x000fea0003800000 */
[----:B------:R-:W-:Y:S01]  /*2830*/  BPT.TRAP 0x1 ;  /* 0x000000040000795c */ /* 0x000fe20000300000 */
.L_x_27:
[----:B------:R-:W-:Y:S01]  /*2840*/  UIADD3 UR7, UR7, 0x1, URZ ;  /* 0x0000000107077890 */ /* 0x000fe2000fffe03f */
[C---:B------:R-:W-:Y:S01]  /*2850*/  ISETP.GT.AND P1, PT, R0.reuse, 0x1, PT ;  /* 0x000000010000780c */ /* 0x040fe20003f24270 */
[----:B------:R-:W-:Y:S01]  /*2860*/  UIADD3 UR6, UR6, 0x1, URZ ;  /* 0x0000000106067890 */ /* 0x000fe2000fffe03f */
[----:B------:R-:W-:Y:S01]  /*2870*/  VIADD R0, R0, 0xffffffff ;  /* 0xffffffff00007836 */ /* 0x000fe20000000000 */
[----:B------:R-:W-:Y:S02]  /*2880*/  UISETP.NE.AND UP0, UPT, UR7, 0x6, UPT ;  /* 0x000000060700788c */ /* 0x000fe4000bf05270 */
[----:B------:R-:W-:Y:S02]  /*2890*/  UISETP.NE.AND UP1, UPT, UR6, 0x6, UPT ;  /* 0x000000060600788c */ /* 0x000fe4000bf25270 */
[----:B------:R-:W-:Y:S02]  /*28a0*/  USEL UR8, URZ, 0x1, UP0 ;  /* 0x000000013f087887 */ /* 0x000fe40008000000 */
[----:B------:R-:W-:-:S02]  /*28b0*/  USEL UR7, UR7, URZ, UP0 ;  /* 0x0000003f07077287 */ /* 0x000fc40008000000 */
[----:B------:R-:W-:Y:S02]  /*28c0*/  USEL UR6, UR6, URZ, UP1 ;  /* 0x0000003f06067287 */ /* 0x000fe40008800000 */
[----:B------:R-:W-:Y:S01]  /*28d0*/  LOP3.LUT R5, R5, UR8, RZ, 0x3c, !PT ;  /* 0x0000000805057c12 */ /* 0x000fe2000f8e3cff */
[----:B------:R-:W-:Y:S09]  /*28e0*/  @P1 BRA `(.L_x_28) ;  /* 0xfffffff400c01947 */ /* 0x000ff2000383ffff */
.L_x_21:
[----:B01----:R-:W0:Y:S01]  /*28f0*/  LDC R0, c[0x0][0x28c] ;  /* 0x0000a300ff007b82 */ /* 0x003e220000000800 */
[----:B------:R-:W-:-:S04]  /*2900*/  IMAD.U32 R3, RZ, RZ, UR44 ;  /* 0x0000002cff037e24 */ /* 0x000fc8000f8e00ff */
[----:B------:R1:W-:Y:S01]  /*2910*/  SYNCS.ARRIVE.TRANS64.A1T0 RZ, [R3+UR41], RZ ;  /* 0x000000ff03ff79a7 */ /* 0x0003e20008100029 */
[----:B0-----:R-:W-:-:S13]  /*2920*/  ISETP.GE.AND P1, PT, R0, 0x1, PT ;  /* 0x000000010000780c */ /* 0x001fda0003f26270 */
[----:B-1----:R-:W-:Y:S05]  /*2930*/  @!P1 BRA `(.L_x_29) ;  /* 0x0000000000349947 */ /* 0x002fea0003800000 */
[----:B------:R-:W-:Y:S05]  /*2940*/  @!P0 BRA `(.L_x_30) ;  /* 0x0000000000048947 */ /* 0x000fea0003800000 */
[----:B------:R-:W-:Y:S01]  /*2950*/  BPT.TRAP 0x1 ;  /* 0x000000040000795c */ /* 0x000fe20000300000 */
.L_x_30:
[----:B------:R-:W-:Y:S01]  /*2960*/  UIADD3 UR6, UR36, UR42, URZ ;  /* 0x0000002a24067290 */ /* 0x000fe2000fffe03f */
[----:B------:R-:W-:-:S03]  /*2970*/  ISETP.GT.U32.AND P0, PT, R23, 0x1, PT ;  /* 0x000000011700780c */ /* 0x000fc60003f04070 */
[----:B------:R-:W-:-:S04]  /*2980*/  UIMAD.WIDE.U32 UR4, UR6, -0x55555555, URZ ;  /* 0xaaaaaaab060478a5 */ /* 0x000fc8000f8e003f */
[----:B------:R-:W-:-:S04]  /*2990*/  USHF.R.U32.HI UR4, URZ, 0x2, UR5 ;  /* 0x000000023f047899 */ /* 0x000fc80008011605 */
[----:B------:R-:W-:-:S04]  /*29a0*/  UIMAD UR6, UR4, -0x6, UR6 ;  /* 0xfffffffa040678a4 */ /* 0x000fc8000f8e0206 */
[----:B------:R-:W-:-:S04]  /*29b0*/  ULEA UR6, UR6, UR40, 0x3 ;  /* 0x0000002806067291 */ /* 0x000fc8000f8e183f */
[----:B------:R-:W-:-:S04]  /*29c0*/  UIADD3 UR6, UR6, 0x30, URZ ;  /* 0x0000003006067890 */ /* 0x000fc8000fffe03f */
[----:B------:R-:W-:-:S09]  /*29d0*/  UPRMT UR6, URZ, 0x654, UR6 ;  /* 0x000006543f067896 */ /* 0x000fd20008000006 */
[----:B------:R-:W-:Y:S01]  /*29e0*/  SYNCS.ARRIVE.TRANS64.RED.A1T0 RZ, [UR6], RZ ;  /* 0x000000ffffff79a7 */ /* 0x000fe20008100406 */
[----:B------:R-:W-:Y:S05]  /*29f0*/  @P0 BRA `(.L_x_29) ;  /* 0x0000000000040947 */ /* 0x000fea0003800000 */
[----:B------:R-:W-:Y:S01]  /*2a00*/  BPT.TRAP 0x1 ;  /* 0x000000040000795c */ /* 0x000fe20000300000 */
.L_x_29:
[----:B------:R-:W-:Y:S01]  /*2a10*/  SHF.L.U32 R0, R103, 0x1f, RZ ;  /* 0x0000001f67007819 */ /* 0x000fe200000006ff */
[----:B------:R-:W-:Y:S01]  /*2a20*/  UIADD3 UR36, UR36, UR39, URZ ;  /* 0x0000002724247290 */ /* 0x000fe2000fffe03f */
[----:B------:R-:W-:Y:S01]  /*2a30*/  SHF.R.S32.HI R9, RZ, 0x1f, R19 ;  /* 0x0000001fff097819 */ /* 0x000fe20000011413 */
[----:B------:R-:W-:Y:S01]  /*2a40*/  UISETP.GE.U32.AND UP1, UPT, UR39, 0x6, UPT ;  /* 0x000000062700788c */ /* 0x000fe2000bf26070 */
[----:B------:R-:W0:Y:S01]  /*2a50*/  SYNCS.PHASECHK.TRANS64.TRYWAIT P0, [UR43+0x8], R0 ;  /* 0x00000800ff0075a7 */ /* 0x000e22000800016b */
[----:B------:R-:W-:-:S04]  /*2a60*/  UISETP.GT.U32.AND UP0, UPT, UR36, 0x5, UPT ;  /* 0x000000052400788c */ /* 0x000fc8000bf04070 */
[----:B------:R-:W-:-:S04]  /*2a70*/  UISETP.LT.U32.AND UP0, UPT, UR39, 0x6, UP0 ;  /* 0x000000062700788c */ /* 0x000fc80008701070 */
[----:B------:R-:W-:Y:S02]  /*2a80*/  USEL UR6, URZ, 0x1, !UP0 ;  /* 0x000000013f067887 */ /* 0x000fe4000c000000 */
[----:B------:R-:W-:Y:S02]  /*2a90*/  @UP1 UIMAD.WIDE.U32 UR4, UR36, -0x55555555, URZ ;  /* 0xaaaaaaab240418a5 */ /* 0x000fe4000f8e003f */
[----:B------:R-:W-:Y:S02]  /*2aa0*/  ULOP3.LUT UR38, UR38, UR6, URZ, 0x3c, !UPT ;  /* 0x0000000626267292 */ /* 0x000fe4000f8e3c3f */
[----:B------:R-:W-:-:S04]  /*2ab0*/  @UP1 USHF.R.U32.HI UR4, URZ, 0x2, UR5 ;  /* 0x000000023f041899 */ /* 0x000fc80008011605 */
[----:B------:R-:W-:Y:S01]  /*2ac0*/  @UP1 ULOP3.LUT UR38, UR38, 0x1, UR4, 0x78, !UPT ;  /* 0x0000000126261892 */ /* 0x000fe2000f8e7804 */
[----:B0-----:R-:W-:Y:S11]  /*2ad0*/  @!P0 BRA `(.L_x_31) ;  /* 0x0000005800c08947 */ /* 0x001ff60003800000 */
.L_x_187:
[----:B------:R-:W-:Y:S01]  /*2ae0*/  ULDC.64 UR4, c[0x0][0x5d0] ;  /* 0x0001740000047ab9 */ /* 0x000fe20000000a00 */
[----:B------:R-:W-:Y:S01]  /*2af0*/  ULDC UR6, c[0x0][0x284] ;  /* 0x0000a10000067ab9 */ /* 0x000fe20000000800 */
[----:B0-----:R-:W-:Y:S02]  /*2b00*/  IMAD R0, R9, UR4, RZ ;  /* 0x0000000409007c24 */ /* 0x001fe4000f8e02ff */
[----:B------:R-:W-:Y:S02]  /*2b10*/  IMAD.SHL.U32 R12, R18, 0x80, RZ ;  /* 0x00000080120c7824 */ /* 0x000fe400078e00ff */
[C---:B------:R-:W-:Y:S02]  /*2b20*/  IMAD R3, R19.reuse, UR5, R0 ;  /* 0x0000000513037c24 */ /* 0x040fe4000f8e0200 */
[----:B------:R-:W-:Y:S01]  /*2b30*/  IMAD.SHL.U32 R0, R22, 0x40, RZ ;  /* 0x0000004016007824 */ /* 0x000fe200078e00ff */
[----:B------:R-:W-:Y:S01]  /*2b40*/  SHF.R.S32.HI R13, RZ, 0x1f, R12 ;  /* 0x0000001fff0d7819 */ /* 0x000fe2000001140c */
[----:B------:R-:W-:Y:S01]  /*2b50*/  IMAD.WIDE.U32 R4, R19, UR4, R92 ;  /* 0x0000000413047c25 */ /* 0x000fe2000f8e005c */
[----:B------:R-:W-:-:S02]  /*2b60*/  ULDC.64 UR4, c[0x0][0x5c8] ;  /* 0x0001720000047ab9 */ /* 0x000fc40000000a00 */
[----:B------:R-:W-:Y:S01]  /*2b70*/  ISETP.GE.AND P0, PT, R0, UR6, PT ;  /* 0x0000000600007c0c */ /* 0x000fe2000bf06270 */
[----:B------:R-:W-:Y:S01]  /*2b80*/  ULDC UR6, c[0x0][0x288] ;  /* 0x0000a20000067ab9 */ /* 0x000fe20000000800 */
[----:B------:R-:W-:Y:S01]  /*2b90*/  IADD3 R4, P1, R12, R4, RZ ;  /* 0x000000040c047210 */ /* 0x000fe20007f3e0ff */
[----:B------:R-:W-:Y:S01]  /*2ba0*/  IMAD.WIDE R20, R22, 0x40, R90 ;  /* 0x0000004016147825 */ /* 0x000fe200078e025a */
[----:B------:R-:W-:Y:S02]  /*2bb0*/  ISETP.GE.OR P0, PT, R12, UR6, P0 ;  /* 0x000000060c007c0c */ /* 0x000fe40008706670 */
[----:B------:R-:W-:Y:S01]  /*2bc0*/  IADD3.X R5, R13, R5, R3, P1, !PT ;  /* 0x000000050d057210 */ /* 0x000fe20000ffe403 */
[----:B------:R-:W-:-:S04]  /*2bd0*/  IMAD R7, R21, UR4, RZ ;  /* 0x0000000415077c24 */ /* 0x000fc8000f8e02ff */
[C---:B------:R-:W-:Y:S02]  /*2be0*/  IMAD R7, R20.reuse, UR5, R7 ;  /* 0x0000000514077c24 */ /* 0x040fe4000f8e0207 */
[----:B------:R-:W-:-:S04]  /*2bf0*/  IMAD.WIDE.U32 R104, R20, UR4, R4 ;  /* 0x0000000414687c25 */ /* 0x000fc8000f8e0004 */
[----:B------:R-:W-:Y:S05]  /*2c00*/  @P0 BRA `(.L_x_32) ;  /* 0x0000003c00d80947 */ /* 0x000fea0003800000 */
[----:B-----5:R-:W-:Y:S01]  /*2c10*/  FSETP.NEU.AND P1, PT, R89, RZ, PT ;  /* 0x000000ff5900720b */ /* 0x020fe20003f2d000 */
[----:B------:R-:W-:Y:S01]  /*2c20*/  IMAD.IADD R3, R97, 0x1, -R12 ;  /* 0x0000000161037824 */ /* 0x000fe200078e0a0c */
[----:B------:R-:W-:Y:S01]  /*2c30*/  BSSY B0, `(.L_x_32) ;  /* 0x00003f3000007945 */ /* 0x000fe20003800000 */
[----:B------:R-:W-:Y:S02]  /*2c40*/  IMAD.IADD R0, R101, 0x1, -R0 ;  /* 0x0000000165007824 */ /* 0x000fe400078e0a00 */
[----:B------:R-:W-:Y:S01]  /*2c50*/  IMAD.IADD R113, R105, 0x1, R7 ;  /* 0x0000000169717824 */ /* 0x000fe200078e0207 */
[----:B------:R-:W-:-:S04]  /*2c60*/  ISETP.GT.AND P0, PT, R3, RZ, PT ;  /* 0x000000ff0300720c */ /* 0x000fc80003f04270 */
[----:B------:R-:W-:-:S03]  /*2c70*/  ISETP.GT.AND P2, PT, R0, RZ, P0 ;  /* 0x000000ff0000720c */ /* 0x000fc60000744270 */
[----:B------:R-:W-:Y:S10]  /*2c80*/  @!P1 BRA `(.L_x_33) ;  /* 0x0000002c001c9947 */ /* 0x000ff40003800000 */
[----:B------:R-:W0:Y:S01]  /*2c90*/  LDC.64 R106, c[0x0][0x5b8] ;  /* 0x00016e00ff6a7b82 */ /* 0x000e220000000a00 */
[----:B------:R-:W-:-:S07]  /*2ca0*/  ULDC.64 UR4, c[0x0][0x5c0] ;  /* 0x0001700000047ab9 */ /* 0x000fce0000000a00 */
[----:B------:R-:W1:Y:S08]  /*2cb0*/  LDC.64 R108, c[0x0][0x5b0] ;  /* 0x00016c00ff6c7b82 */ /* 0x000e700000000a00 */
[----:B------:R-:W2:Y:S01]  /*2cc0*/  LDC.64 R110, c[0x0][0x5a8] ;  /* 0x00016a00ff6e7b82 */ /* 0x000ea20000000a00 */
[-C--:B0-----:R-:W-:Y:S02]  /*2cd0*/  IMAD R6, R9, R106.reuse, RZ ;  /* 0x0000006a09067224 */ /* 0x081fe400078e02ff */
[----:B------:R-:W-:-:S04]  /*2ce0*/  IMAD.WIDE.U32 R4, R19, R106, R92 ;  /* 0x0000006a13047225 */ /* 0x000fc800078e005c */
[----:B------:R-:W-:Y:S01]  /*2cf0*/  IMAD R105, R19, R107, R6 ;  /* 0x0000006b13697224 */ /* 0x000fe200078e0206 */
[----:B------:R-:W-:Y:S01]  /*2d00*/  IADD3 R6, P1, R12, R4, RZ ;  /* 0x000000040c067210 */ /* 0x000fe20007f3e0ff */
[----:B-1----:R-:W-:-:S03]  /*2d10*/  IMAD R4, R21, R108, RZ ;  /* 0x0000006c15047224 */ /* 0x002fc600078e02ff */
[----:B------:R-:W-:Y:S01]  /*2d20*/  IADD3.X R7, R13, R5, R105, P1, !PT ;  /* 0x000000050d077210 */ /* 0x000fe20000ffe469 */
[C---:B------:R-:W-:Y:S02]  /*2d30*/  IMAD R21, R20.reuse, R109, R4 ;  /* 0x0000006d14157224 */ /* 0x040fe400078e0204 */
[----:B------:R-:W-:-:S04]  /*2d40*/  IMAD.WIDE.U32 R4, R20, R108, R6 ;  /* 0x0000006c14047225 */ /* 0x000fc800078e0006 */
[----:B------:R-:W-:Y:S01]  /*2d50*/  IMAD.IADD R5, R5, 0x1, R21 ;  /* 0x0000000105057824 */ /* 0x000fe200078e0215 */
[----:B--2---:R-:W-:-:S04]  /*2d60*/  LEA R10, P1, R4, R110, 0x2 ;  /* 0x0000006e040a7211 */ /* 0x004fc800078210ff */
[----:B------:R-:W-:-:S05]  /*2d70*/  LEA.HI.X R11, R4, R111, R5, 0x2, P1 ;  /* 0x0000006f040b7211 */ /* 0x000fca00008f1405 */
[----:B------:R0:W2:Y:S01]  /*2d80*/  @P2 LDG.E.LTC128B R18, desc[UR46][R10.64] ;  /* 0x0000002e0a122981 */ /* 0x0000a2000c1e1920 */
[----:B------:R-:W-:Y:S01]  /*2d90*/  IMAD.WIDE.U32 R4, R20, R108, R12 ;  /* 0x0000006c14047225 */ /* 0x000fe200078e000c */
[----:B------:R-:W-:Y:S01]  /*2da0*/  LEA R8, P3, R104, UR4, 0x2 ;  /* 0x0000000468087c11 */ /* 0x000fe2000f8610ff */
[----:B------:R-:W-:Y:S01]  /*2db0*/  BSSY B1, `(.L_x_34) ;  /* 0x0000014000017945 */ /* 0x000fe20003800000 */
[----:B------:R-:W-:Y:S02]  /*2dc0*/  IADD3 R14, P1, R92, R4, RZ ;  /* 0x000000045c0e7210 */ /* 0x000fe40007f3e0ff */
[----:B------:R-:W-:Y:S02]  /*2dd0*/  LEA.HI.X R9, R104, UR5, R113, 0x2, P3 ;  /* 0x0000000568097c11 */ /* 0x000fe400098f1471 */
[----:B------:R-:W-:Y:S01]  /*2de0*/  IADD3.X R15, R93, R21, R5, P1, !PT ;  /* 0x000000155d0f7210 */ /* 0x000fe20000ffe405 */
[----:B0-----:R-:W-:Y:S01]  /*2df0*/  IMAD.SHL.U32 R10, R108, 0x8, RZ ;  /* 0x000000086c0a7824 */ /* 0x001fe200078e00ff */
[----:B------:R-:W-:-:S02]  /*2e00*/  ISETP.GT.AND P1, PT, R3, 0x1, PT ;  /* 0x000000010300780c */ /* 0x000fc40003f24270 */
[----:B------:R-:W-:Y:S01]  /*2e10*/  SHF.L.U64.HI R11, R108, 0x3, R109 ;  /* 0x000000036c0b7819 */ /* 0x000fe2000001026d */
[----:B------:R-:W-:Y:S01]  /*2e20*/  IMAD.WIDE.U32 R14, R19, R106, R14 ;  /* 0x0000006a130e7225 */ /* 0x000fe200078e000e */
[----:B------:R-:W-:-:S03]  /*2e30*/  ISETP.GT.AND P3, PT, R0, RZ, P1 ;  /* 0x000000ff0000720c */ /* 0x000fc60000f64270 */
[----:B------:R-:W-:Y:S01]  /*2e40*/  IMAD.WIDE.U32 R10, R20, R108, R10 ;  /* 0x0000006c140a7225 */ /* 0x000fe200078e000a */
[----:B--2---:R-:W-:-:S05]  /*2e50*/  LOP3.LUT R4, R18, 0xffffe000, RZ, 0xc0, !PT ;  /* 0xffffe00012047812 */ /* 0x004fca00078ec0ff */
[----:B------:R-:W-:Y:S01]  /*2e60*/  FMUL R5, R4, R89 ;  /* 0x0000005904057220 */ /* 0x000fe20000400000 */
[----:B------:R-:W-:-:S03]  /*2e70*/  LEA R4, P4, R14, R110, 0x2 ;  /* 0x0000006e0e047211 */ /* 0x000fc600078810ff */
[----:B------:R-:W-:Y:S01]  /*2e80*/  FFMA R107, R24, R88, R5 ;  /* 0x00000058186b7223 */ /* 0x000fe20000000005 */
[----:B------:R-:W-:-:S04]  /*2e90*/  IMAD.IADD R5, R105, 0x1, R15 ;  /* 0x0000000169057824 */ /* 0x000fc800078e020f */
[----:B------:R-:W-:Y:S02]  /*2ea0*/  F2FP.TF32.F32.PACK_B R107, R107 ;  /* 0x0000006bff6b723e */ /* 0x000fe400024050ff */
[----:B------:R-:W-:-:S03]  /*2eb0*/  LEA.HI.X R5, R14, R111, R5, 0x2, P4 ;  /* 0x0000006f0e057211 */ /* 0x000fc600020f1405 */
[----:B------:R0:W-:Y:S01]  /*2ec0*/  @P2 STG.E desc[UR46][R8.64], R107 ;  /* 0x0000006b08002986 */ /* 0x0001e2000c10192e */
[----:B------:R-:W-:Y:S05]  /*2ed0*/  @!P3 BRA `(.L_x_35) ;  /* 0x000000000004b947 */ /* 0x000fea0003800000 */
[----:B------:R1:W5:Y:S02]  /*2ee0*/  LDG.E.LTC128B R18, desc[UR46][R4.64+0x4] ;  /* 0x0000042e04127981 */ /* 0x000364000c1e1920 */
.L_x_35:
[----:B------:R-:W-:Y:S05]  /*2ef0*/  BSYNC B1 ;  /* 0x0000000000017941 */ /* 0x000fea0003800000 */
.L_x_34:
[----:B-----5:R-:W-:Y:S01]  /*2f00*/  LOP3.LUT R14, R18, 0xffffe000, RZ, 0xc0, !PT ;  /* 0xffffe000120e7812 */ /* 0x020fe200078ec0ff */
[----:B------:R-:W-:Y:S01]  /*2f10*/  IMAD.IADD R21, R21, 0x1, R11 ;  /* 0x0000000115157824 */ /* 0x000fe200078e020b */
[----:B------:R-:W-:Y:S02]  /*2f20*/  IADD3 R6, P2, R6, R10, RZ ;  /* 0x0000000a06067210 */ /* 0x000fe40007f5e0ff */
[----:B------:R-:W-:Y:S01]  /*2f30*/  ISETP.GT.AND P0, PT, R0, 0x8, P0 ;  /* 0x000000080000780c */ /* 0x000fe20000704270 */
[----:B------:R-:W-:Y:S02]  /*2f40*/  FMUL R14, R14, R89 ;  /* 0x000000590e0e7220 */ /* 0x000fe40000400000 */
[----:B------:R-:W-:Y:S02]  /*2f50*/  IMAD.X R7, R21, 0x1, R7, P2 ;  /* 0x0000000115077824 */ /* 0x000fe400010e0607 */
[----:B------:R-:W-:Y:S01]  /*2f60*/  FFMA R25, R25, R88, R14 ;  /* 0x0000005819197223 */ /* 0x000fe2000000000e */
[----:B------:R-:W-:-:S04]  /*2f70*/  LEA R14, P2, R6, R110, 0x2 ;  /* 0x0000006e060e7211 */ /* 0x000fc800078410ff */
[----:B------:R-:W-:Y:S01]  /*2f80*/  LEA.HI.X R15, R6, R111, R7, 0x2, P2 ;  /* 0x0000006f060f7211 */ /* 0x000fe200010f1407 */
[----:B------:R-:W-:Y:S01]  /*2f90*/  @P3 IMAD.MOV.U32 R6, RZ, RZ, R8 ;  /* 0x000000ffff063224 */ /* 0x000fe200078e0008 */
[----:B------:R-:W-:Y:S01]  /*2fa0*/  F2FP.TF32.F32.PACK_B R25, R25 ;  /* 0x00000019ff19723e */ /* 0x000fe200024050ff */
[----:B------:R-:W-:-:S05]  /*2fb0*/  @P3 IMAD.MOV.U32 R7, RZ, RZ, R9 ;  /* 0x000000ffff073224 */ /* 0x000fca00078e0009 */
[----:B------:R2:W-:Y:S04]  /*2fc0*/  @P3 STG.E desc[UR46][R6.64+0x4], R25 ;  /* 0x0000041906003986 */ /* 0x0005e8000c10192e */
[----:B------:R-:W3:Y:S01]  /*2fd0*/  @P0 LDG.E.LTC128B R18, desc[UR46][R14.64] ;  /* 0x0000002e0e120981 */ /* 0x000ee2000c1e1920 */
[----:B------:R-:W-:Y:S01]  /*2fe0*/  IADD3 R12, P2, P3, R92, R10, R12 ;  /* 0x0000000a5c0c7210 */ /* 0x000fe20007b5e00c */
[----:B------:R-:W-:Y:S01]  /*2ff0*/  BSSY B1, `(.L_x_36) ;  /* 0x0000011000017945 */ /* 0x000fe20003800000 */
[----:B------:R-:W-:Y:S02]  /*3000*/  ISETP.GT.AND P1, PT, R0, 0x8, P1 ;  /* 0x000000080000780c */ /* 0x000fe40000f24270 */
[----:B------:R-:W-:-:S03]  /*3010*/  IADD3.X R13, R93, R21, R13, P2, P3 ;  /* 0x000000155d0d7210 */ /* 0x000fc600017e640d */
[----:B------:R-:W-:Y:S01]  /*3020*/  IMAD.WIDE.U32 R12, R19, R106, R12 ;  /* 0x0000006a130c7225 */ /* 0x000fe200078e000c */
[----:B------:R-:W-:-:S03]  /*3030*/  SHF.L.U64.HI R19, R94, 0x2, R95 ;  /* 0x000000025e137819 */ /* 0x000fc6000001025f */
[----:B------:R-:W-:Y:S01]  /*3040*/  IMAD.IADD R13, R105, 0x1, R13 ;  /* 0x00000001690d7824 */ /* 0x000fe200078e020d */
[----:B--2---:R-:W-:-:S04]  /*3050*/  LEA R6, P3, R12, R110, 0x2 ;  /* 0x0000006e0c067211 */ /* 0x004fc800078610ff */
[----:B------:R-:W-:Y:S02]  /*3060*/  LEA.HI.X R7, R12, R111, R13, 0x2, P3 ;  /* 0x0000006f0c077211 */ /* 0x000fe400018f140d */
[----:B---3--:R-:W-:-:S05]  /*3070*/  LOP3.LUT R10, R18, 0xffffe000, RZ, 0xc0, !PT ;  /* 0xffffe000120a7812 */ /* 0x008fca00078ec0ff */
[----:B------:R-:W-:Y:S01]  /*3080*/  FMUL R11, R10, R89 ;  /* 0x000000590a0b7220 */ /* 0x000fe20000400000 */
[----:B------:R-:W-:-:S03]  /*3090*/  LEA R10, P2, R94, R8, 0x2 ;  /* 0x000000085e0a7211 */ /* 0x000fc600078410ff */
[----:B------:R-:W-:Y:S02]  /*30a0*/  FFMA R21, R26, R88, R11 ;  /* 0x000000581a157223 */ /* 0x000fe4000000000b */
[----:B------:R-:W-:-:S03]  /*30b0*/  IMAD.X R11, R19, 0x1, R9, P2 ;  /* 0x00000001130b7824 */ /* 0x000fc600010e0609 */
[----:B------:R-:W-:-:S05]  /*30c0*/  F2FP.TF32.F32.PACK_B R21, R21 ;  /* 0x00000015ff15723e */ /* 0x000fca00024050ff */
[----:B------:R2:W-:Y:S01]  /*30d0*/  @P0 STG.E desc[UR46][R10.64], R21 ;  /* 0x000000150a000986 */ /* 0x0005e2000c10192e */
[----:B------:R-:W-:Y:S05]  /*30e0*/  @!P1 BRA `(.L_x_37) ;  /* 0x0000000000049947 */ /* 0x000fea0003800000 */
[----:B------:R3:W5:Y:S02]  /*30f0*/  LDG.E.LTC128B R18, desc[UR46][R6.64+0x4] ;  /* 0x0000042e06127981 */ /* 0x000764000c1e1920 */
.L_x_37:
[----:B------:R-:W-:Y:S05]  /*3100*/  BSYNC B1 ;  /* 0x0000000000017941 */ /* 0x000fea0003800000 */
.L_x_36:
[----:B-----5:R-:W-:Y:S01]  /*3110*/  LOP3.LUT R12, R18, 0xffffe000, RZ, 0xc0, !PT ;  /* 0xffffe000120c7812 */ /* 0x020fe200078ec0ff */
[----:B------:R-:W-:Y:S01]  /*3120*/  BSSY B1, `(.L_x_38) ;  /* 0x0000009000017945 */ /* 0x000fe20003800000 */
[----:B------:R-:W-:-:S03]  /*3130*/  ISETP.GT.AND P0, PT, R3, 0x8, PT ;  /* 0x000000080300780c */ /* 0x000fc60003f04270 */
[----:B------:R-:W-:Y:S01]  /*3140*/  FMUL R12, R12, R89 ;  /* 0x000000590c0c7220 */ /* 0x000fe20000400000 */
[----:B------:R-:W-:-:S03]  /*3150*/  ISETP.GT.AND P2, PT, R0, RZ, P0 ;  /* 0x000000ff0000720c */ /* 0x000fc60000744270 */
[----:B------:R-:W-:-:S05]  /*3160*/  FFMA R27, R27, R88, R12 ;  /* 0x000000581b1b7223 */ /* 0x000fca000000000c */
[----:B------:R-:W-:-:S05]  /*3170*/  F2FP.TF32.F32.PACK_B R27, R27 ;  /* 0x0000001bff1b723e */ /* 0x000fca00024050ff */
[----:B------:R4:W-:Y:S01]  /*3180*/  @P1 STG.E desc[UR46][R10.64+0x4], R27 ;  /* 0x0000041b0a001986 */ /* 0x0009e2000c10192e */
[----:B------:R-:W-:Y:S05]  /*3190*/  @!P2 BRA `(.L_x_39) ;  /* 0x000000000004a947 */ /* 0x000fea0003800000 */
[----:B------:R0:W5:Y:S02]  /*31a0*/  LDG.E.LTC128B R18, desc[UR46][R4.64+0x20] ;  /* 0x0000202e04127981 */ /* 0x000164000c1e1920 */
.L_x_39:
[----:B------:R-:W-:Y:S05]  /*31b0*/  BSYNC B1 ;  /* 0x0000000000017941 */ /* 0x000fea0003800000 */
.L_x_38:
        /* <DEDUP_REMOVED lines=10> */
.L_x_41:
[----:B------:R-:W-:Y:S05]  /*3260*/  BSYNC B1 ;  /* 0x0000000000017941 */ /* 0x000fea0003800000 */
.L_x_40:
[----:B-----5:R-:W-:Y:S01]  /*3270*/  LOP3.LUT R12, R18, 0xffffe000, RZ, 0xc0, !PT ;  /* 0xffffe000120c7812 */ /* 0x020fe200078ec0ff */
[----:B------:R-:W-:Y:S01]  /*3280*/  BSSY B1, `(.L_x_42) ;  /* 0x0000008000017945 */ /* 0x000fe20003800000 */
[----:B------:R-:W-:-:S03]  /*3290*/  ISETP.GT.AND P0, PT, R0, 0x8, P0 ;  /* 0x000000080000780c */ /* 0x000fc60000704270 */
[----:B------:R-:W-:-:S04]  /*32a0*/  FMUL R12, R12, R89 ;  /* 0x000000590c0c7220 */ /* 0x000fc80000400000 */
[----:B------:R-:W-:-:S05]  /*32b0*/  FFMA R29, R29, R88, R12 ;  /* 0x000000581d1d7223 */ /* 0x000fca000000000c */
[----:B------:R-:W-:-:S05]  /*32c0*/  F2FP.TF32.F32.PACK_B R29, R29 ;  /* 0x0000001dff1d723e */ /* 0x000fca00024050ff */
[----:B------:R0:W-:Y:S01]  /*32d0*/  @P3 STG.E desc[UR46][R8.64+0x24], R29 ;  /* 0x0000241d08003986 */ /* 0x0001e2000c10192e */
[----:B------:R-:W-:Y:S05]  /*32e0*/  @!P0 BRA `(.L_x_43) ;  /* 0x0000000000048947 */ /* 0x000fea0003800000 */
[----:B------:R0:W5:Y:S02]  /*32f0*/  LDG.E.LTC128B R18, desc[UR46][R6.64+0x20] ;  /* 0x0000202e06127981 */ /* 0x000164000c1e1920 */
.L_x_43:
[----:B------:R-:W-:Y:S05]  /*3300*/  BSYNC B1 ;  /* 0x0000000000017941 */ /* 0x000fea0003800000 */
.L_x_42:
[----:B-----5:R-:W-:Y:S01]  /*3310*/  LOP3.LUT R12, R18, 0xffffe000, RZ, 0xc0, !PT ;  /* 0xffffe000120c7812 */ /* 0x020fe200078ec0ff */
[----:B------:R-:W-:Y:S01]  /*3320*/  BSSY B1, `(.L_x_44) ;  /* 0x0000008000017945 */ /* 0x000fe20003800000 */
[----:B------:R-:W-:-:S03]  /*3330*/  ISETP.GT.AND P1, PT, R0, 0x8, P1 ;  /* 0x000000080000780c */ /* 0x000fc60000f24270 */
[----:B0-----:R-:W-:-:S04]  /*3340*/  FMUL R13, R12, R89 ;  /* 0x000000590c0d7220 */ /* 0x001fc80000400000 */
[----:B------:R-:W-:-:S05]  /*3350*/  FFMA R13, R30, R88, R13 ;  /* 0x000000581e0d7223 */ /* 0x000fca000000000d */
[----:B------:R-:W-:-:S05]  /*3360*/  F2FP.TF32.F32.PACK_B R13, R13 ;  /* 0x0000000dff0d723e */ /* 0x000fca00024050ff */
[----:B------:R0:W-:Y:S01]  /*3370*/  @P0 STG.E desc[UR46][R10.64+0x20], R13 ;  /* 0x0000200d0a000986 */ /* 0x0001e2000c10192e */
[----:B------:R-:W-:Y:S05]  /*3380*/  @!P1 BRA `(.L_x_45) ;  /* 0x0000000000049947 */ /* 0x000fea0003800000 */
[----:B------:R0:W5:Y:S02]  /*3390*/  LDG.E.LTC128B R18, desc[UR46][R6.64+0x24] ;  /* 0x0000242e06127981 */ /* 0x000164000c1e1920 */
.L_x_45:
[----:B------:R-:W-:Y:S05]  /*33a0*/  BSYNC B1 ;  /* 0x0000000000017941 */ /* 0x000fea0003800000 */
.L_x_44:
        /* <DEDUP_REMOVED lines=10> */
.L_x_47:
[----:B------:R-:W-:Y:S05]  /*3450*/  BSYNC B1 ;  /* 0x0000000000017941 */ /* 0x000fea0003800000 */
.L_x_46:
[----:B-----5:R-:W-:Y:S01]  /*3460*/  LOP3.LUT R12, R18, 0xffffe000, RZ, 0xc0, !PT ;  /* 0xffffe000120c7812 */ /* 0x020fe200078ec0ff */
[----:B------:R-:W-:Y:S01]  /*3470*/  BSSY B1, `(.L_x_48) ;  /* 0x0000009000017945 */ /* 0x000fe20003800000 */
[----:B------:R-:W-:-:S03]  /*3480*/  ISETP.GT.AND P1, PT, R3, 0x11, PT ;  /* 0x000000110300780c */ /* 0x000fc60003f24270 */
[----:B0-----:R-:W-:Y:S01]  /*3490*/  FMUL R13, R12, R89 ;  /* 0x000000590c0d7220 */ /* 0x001fe20000400000 */
[----:B------:R-:W-:-:S03]  /*34a0*/  ISETP.GT.AND P3, PT, R0, RZ, P1 ;  /* 0x000000ff0000720c */ /* 0x000fc60000f64270 */
[----:B------:R-:W-:-:S05]  /*34b0*/  FFMA R13, R32, R88, R13 ;  /* 0x00000058200d7223 */ /* 0x000fca000000000d */
[----:B------:R-:W-:-:S05]  /*34c0*/  F2FP.TF32.F32.PACK_B R13, R13 ;  /* 0x0000000dff0d723e */ /* 0x000fca00024050ff */
[----:B------:R0:W-:Y:S01]  /*34d0*/  @P2 STG.E desc[UR46][R8.64+0x40], R13 ;  /* 0x0000400d08002986 */ /* 0x0001e2000c10192e */
[----:B------:R-:W-:Y:S05]  /*34e0*/  @!P3 BRA `(.L_x_49) ;  /* 0x000000000004b947 */ /* 0x000fea0003800000 */
[----:B------:R0:W5:Y:S02]  /*34f0*/  LDG.E.LTC128B R18, desc[UR46][R4.64+0x44] ;  /* 0x0000442e04127981 */ /* 0x000164000c1e1920 */
.L_x_49:
[----:B------:R-:W-:Y:S05]  /*3500*/  BSYNC B1 ;  /* 0x0000000000017941 */ /* 0x000fea0003800000 */
.L_x_48:
        /* <DEDUP_REMOVED lines=9> */
.L_x_51:
[----:B------:R-:W-:Y:S05]  /*35a0*/  BSYNC B1 ;  /* 0x0000000000017941 */ /* 0x000fea0003800000 */
.L_x_50:
        /* <DEDUP_REMOVED lines=9> */
.L_x_53:
[----:B------:R-:W-:Y:S05]  /*3640*/  BSYNC B1 ;  /* 0x0000000000017941 */ /* 0x000fea0003800000 */
.L_x_52:
        /* <DEDUP_REMOVED lines=10> */
.L_x_55:
[----:B------:R-:W-:Y:S05]  /*36f0*/  BSYNC B1 ;  /* 0x0000000000017941 */ /* 0x000fea0003800000 */
.L_x_54:
        /* <DEDUP_REMOVED lines=10> */
.L_x_57:
[----:B------:R-:W-:Y:S05]  /*37a0*/  BSYNC B1 ;  /* 0x0000000000017941 */ /* 0x000fea0003800000 */
.L_x_56:
        /* <DEDUP_REMOVED lines=9> */
.L_x_59:
[----:B------:R-:W-:Y:S05]  /*3840*/  BSYNC B1 ;  /* 0x0000000000017941 */ /* 0x000fea0003800000 */
.L_x_58:
        /* <DEDUP_REMOVED lines=9> */
.L_x_61:
[----:B------:R-:W-:Y:S05]  /*38e0*/  BSYNC B1 ;  /* 0x0000000000017941 */ /* 0x000fea0003800000 */
.L_x_60:
        /* <DEDUP_REMOVED lines=10> */
.L_x_63:
[----:B------:R-:W-:Y:S05]  /*3990*/  BSYNC B1 ;  /* 0x0000000000017941 */ /* 0x000fea0003800000 */
.L_x_62:
        /* <DEDUP_REMOVED lines=10> */
.L_x_65:
[----:B------:R-:W-:Y:S05]  /*3a40*/  BSYNC B1 ;  /* 0x0000000000017941 */ /* 0x000fea0003800000 */
.L_x_64:
        /* <DEDUP_REMOVED lines=9> */
.L_x_67:
[----:B------:R-:W-:Y:S05]  /*3ae0*/  BSYNC B1 ;  /* 0x0000000000017941 */ /* 0x000fea0003800000 */
.L_x_66:
        /* <DEDUP_REMOVED lines=9> */
.L_x_69:
[----:B------:R-:W-:Y:S05]  /*3b80*/  BSYNC B1 ;  /* 0x0000000000017941 */ /* 0x000fea0003800000 */
.L_x_68:
        /* <DEDUP_REMOVED lines=10> */
.L_x_71:
[----:B------:R-:W-:Y:S05]  /*3c30*/  BSYNC B1 ;  /* 0x0000000000017941 */ /* 0x000fea0003800000 */
.L_x_70:
        /* <DEDUP_REMOVED lines=10> */
.L_x_73:
[----:B------:R-:W-:Y:S05]  /*3ce0*/  BSYNC B1 ;  /* 0x0000000000017941 */ /* 0x000fea0003800000 */
.L_x_72:
        /* <DEDUP_REMOVED lines=9> */
.L_x_75:
[----:B------:R-:W-:Y:S05]  /*3d80*/  BSYNC B1 ;  /* 0x0000000000017941 */ /* 0x000fea0003800000 */
.L_x_74:
        /* <DEDUP_REMOVED lines=9> */
.L_x_77:
[----:B------:R-:W-:Y:S05]  /*3e20*/  BSYNC B1 ;  /* 0x0000000000017941 */ /* 0x000fea0003800000 */
.L_x_76:
        /* <DEDUP_REMOVED lines=10> */
.L_x_79:
[----:B------:R-:W-:Y:S05]  /*3ed0*/  BSYNC B1 ;  /* 0x0000000000017941 */ /* 0x000fea0003800000 */
.L_x_78:
        /* <DEDUP_REMOVED lines=10> */
.L_x_81:
[----:B------:R-:W-:Y:S05]  /*3f80*/  BSYNC B1 ;  /* 0x0000000000017941 */ /* 0x000fea0003800000 */
.L_x_80:
        /* <DEDUP_REMOVED lines=9> */
.L_x_83:
[----:B------:R-:W-:Y:S05]  /*4020*/  BSYNC B1 ;  /* 0x0000000000017941 */ /* 0x000fea0003800000 */
.L_x_82:
        /* <DEDUP_REMOVED lines=9> */
.L_x_85:
[----:B------:R-:W-:Y:S05]  /*40c0*/  BSYNC B1 ;  /* 0x0000000000017941 */ /* 0x000fea0003800000 */
.L_x_84:
        /* <DEDUP_REMOVED lines=10> */
.L_x_87:
[----:B------:R-:W-:Y:S05]  /*4170*/  BSYNC B1 ;  /* 0x0000000000017941 */ /* 0x000fea0003800000 */
.L_x_86:
        /* <DEDUP_REMOVED lines=10> */
.L_x_89:
[----:B------:R-:W-:Y:S05]  /*4220*/  BSYNC B1 ;  /* 0x0000000000017941 */ /* 0x000fea0003800000 */
.L_x_88:
        /* <DEDUP_REMOVED lines=9> */
.L_x_91:
[----:B------:R-:W-:Y:S05]  /*42c0*/  BSYNC B1 ;  /* 0x0000000000017941 */ /* 0x000fea0003800000 */
.L_x_90:
        /* <DEDUP_REMOVED lines=9> */
.L_x_93:
[----:B------:R-:W-:Y:S05]  /*4360*/  BSYNC B1 ;  /* 0x0000000000017941 */ /* 0x000fea0003800000 */
.L_x_92:
        /* <DEDUP_REMOVED lines=10> */
.L_x_95:
[----:B------:R-:W-:Y:S05]  /*4410*/  BSYNC B1 ;  /* 0x0000000000017941 */ /* 0x000fea0003800000 */
.L_x_94:
        /* <DEDUP_REMOVED lines=10> */
.L_x_97:
[----:B------:R-:W-:Y:S05]  /*44c0*/  BSYNC B1 ;  /* 0x0000000000017941 */ /* 0x000fea0003800000 */
.L_x_96:
        /* <DEDUP_REMOVED lines=9> */
.L_x_99:
[----:B------:R-:W-:Y:S05]  /*4560*/  BSYNC B1 ;  /* 0x0000000000017941 */ /* 0x000fea0003800000 */
.L_x_98:
        /* <DEDUP_REMOVED lines=9> */
.L_x_101:
[----:B------:R-:W-:Y:S05]  /*4600*/  BSYNC B1 ;  /* 0x0000000000017941 */ /* 0x000fea0003800000 */
.L_x_100:
        /* <DEDUP_REMOVED lines=10> */
.L_x_103:
[----:B------:R-:W-:Y:S05]  /*46b0*/  BSYNC B1 ;  /* 0x0000000000017941 */ /* 0x000fea0003800000 */
.L_x_102:
        /* <DEDUP_REMOVED lines=10> */
.L_x_105:
[----:B------:R-:W-:Y:S05]  /*4760*/  BSYNC B1 ;  /* 0x0000000000017941 */ /* 0x000fea0003800000 */
.L_x_104:
        /* <DEDUP_REMOVED lines=9> */
.L_x_107:
[----:B------:R-:W-:Y:S05]  /*4800*/  BSYNC B1 ;  /* 0x0000000000017941 */ /* 0x000fea0003800000 */
.L_x_106:
        /* <DEDUP_REMOVED lines=9> */
.L_x_109:
[----:B------:R-:W-:Y:S05]  /*48a0*/  BSYNC B1 ;  /* 0x0000000000017941 */ /* 0x000fea0003800000 */
.L_x_108:
        /* <DEDUP_REMOVED lines=10> */
.L_x_111:
[----:B------:R-:W-:Y:S05]  /*4950*/  BSYNC B1 ;  /* 0x0000000000017941 */ /* 0x000fea0003800000 */
.L_x_110:
        /* <DEDUP_REMOVED lines=10> */
.L_x_113:
[----:B------:R-:W-:Y:S05]  /*4a00*/  BSYNC B1 ;  /* 0x0000000000017941 */ /* 0x000fea0003800000 */
.L_x_112:
        /* <DEDUP_REMOVED lines=9> */
.L_x_115:
[----:B------:R-:W-:Y:S05]  /*4aa0*/  BSYNC B1 ;  /* 0x0000000000017941 */ /* 0x000fea0003800000 */
.L_x_114:
        /* <DEDUP_REMOVED lines=9> */
.L_x_117:
[----:B------:R-:W-:Y:S05]  /*4b40*/  BSYNC B1 ;  /* 0x0000000000017941 */ /* 0x000fea0003800000 */
.L_x_116:
        /* <DEDUP_REMOVED lines=10> */
.L_x_119:
[----:B------:R-:W-:Y:S05]  /*4bf0*/  BSYNC B1 ;  /* 0x0000000000017941 */ /* 0x000fea0003800000 */
.L_x_118:
        /* <DEDUP_REMOVED lines=10> */
.L_x_121:
[----:B------:R-:W-:Y:S05]  /*4ca0*/  BSYNC B1 ;  /* 0x0000000000017941 */ /* 0x000fea0003800000 */
.L_x_120:
        /* <DEDUP_REMOVED lines=9> */
.L_x_123:
[----:B------:R-:W-:Y:S05]  /*4d40*/  BSYNC B1 ;  /* 0x0000000000017941 */ /* 0x000fea0003800000 */
.L_x_122:
        /* <DEDUP_REMOVED lines=9> */
.L_x_125:
[----:B------:R-:W-:Y:S05]  /*4de0*/  BSYNC B1 ;  /* 0x0000000000017941 */ /* 0x000fea0003800000 */
.L_x_124:
        /* <DEDUP_REMOVED lines=10> */
.L_x_127:
[----:B------:R-:W-:Y:S05]  /*4e90*/  BSYNC B1 ;  /* 0x0000000000017941 */ /* 0x000fea0003800000 */
.L_x_126:
        /* <DEDUP_REMOVED lines=10> */
.L_x_129:
[----:B------:R-:W-:Y:S05]  /*4f40*/  BSYNC B1 ;  /* 0x0000000000017941 */ /* 0x000fea0003800000 */
.L_x_128:
        /* <DEDUP_REMOVED lines=9> */
.L_x_131:
[----:B------:R-:W-:Y:S05]  /*4fe0*/  BSYNC B1 ;  /* 0x0000000000017941 */ /* 0x000fea0003800000 */
.L_x_130:
        /* <DEDUP_REMOVED lines=9> */
.L_x_133:
[----:B------:R-:W-:Y:S05]  /*5080*/  BSYNC B1 ;  /* 0x0000000000017941 */ /* 0x000fea0003800000 */
.L_x_132:
        /* <DEDUP_REMOVED lines=10> */
.L_x_135:
[----:B------:R-:W-:Y:S05]  /*5130*/  BSYNC B1 ;  /* 0x0000000000017941 */ /* 0x000fea0003800000 */
.L_x_134:
        /* <DEDUP_REMOVED lines=10> */
.L_x_137:
[----:B------:R-:W-:Y:S05]  /*51e0*/  BSYNC B1 ;  /* 0x0000000000017941 */ /* 0x000fea0003800000 */
.L_x_136:
        /* <DEDUP_REMOVED lines=9> */
.L_x_139:
[----:B------:R-:W-:Y:S05]  /*5280*/  BSYNC B1 ;  /* 0x0000000000017941 */ /* 0x000fea0003800000 */
.L_x_138:
        /* <DEDUP_REMOVED lines=9> */
.L_x_141:
[----:B------:R-:W-:Y:S05]  /*5320*/  BSYNC B1 ;  /* 0x0000000000017941 */ /* 0x000fea0003800000 */
.L_x_140:
        /* <DEDUP_REMOVED lines=10> */
.L_x_143:
[----:B------:R-:W-:Y:S05]  /*53d0*/  BSYNC B1 ;  /* 0x0000000000017941 */ /* 0x000fea0003800000 */
.L_x_142:
        /* <DEDUP_REMOVED lines=10> */
.L_x_145:
[----:B------:R-:W-:Y:S05]  /*5480*/  BSYNC B1 ;  /* 0x0000000000017941 */ /* 0x000fea0003800000 */
.L_x_144:
        /* <DEDUP_REMOVED lines=9> */
.L_x_147:
[----:B------:R-:W-:Y:S05]  /*5520*/  BSYNC B1 ;  /* 0x0000000000017941 */ /* 0x000fea0003800000 */
.L_x_146:
        /* <DEDUP_REMOVED lines=9> */
.L_x_149:
[----:B------:R-:W-:Y:S05]  /*55c0*/  BSYNC B1 ;  /* 0x0000000000017941 */ /* 0x000fea0003800000 */
.L_x_148:
        /* <DEDUP_REMOVED lines=10> */
.L_x_151:
[----:B------:R-:W-:Y:S05]  /*5670*/  BSYNC B1 ;  /* 0x0000000000017941 */ /* 0x000fea0003800000 */
.L_x_150:
        /* <DEDUP_REMOVED lines=10> */
.L_x_153:
[----:B------:R-:W-:Y:S05]  /*5720*/  BSYNC B1 ;  /* 0x0000000000017941 */ /* 0x000fea0003800000 */
.L_x_152:
[----:B01---5:R-:W-:Y:S01]  /*5730*/  LOP3.LUT R4, R18, 0xffffe000, RZ, 0xc0, !PT ;  /* 0xffffe00012047812 */ /* 0x023fe200078ec0ff */
        /* <DEDUP_REMOVED lines=8> */
.L_x_155:
[----:B------:R-:W-:Y:S05]  /*57c0*/  BSYNC B1 ;  /* 0x0000000000017941 */ /* 0x000fea0003800000 */
.L_x_154:
[----:B-----5:R-:W-:Y:S01]  /*57d0*/  LOP3.LUT R4, R18, 0xffffe000, RZ, 0xc0, !PT ;  /* 0xffffe00012047812 */ /* 0x020fe200078ec0ff */
[----:B------:R-:W-:Y:S01]  /*57e0*/  @P0 IMAD.MOV.U32 R5, RZ, RZ, R11 ;  /* 0x000000ffff050224 */ /* 0x000fe200078e000b */
[----:B------:R-:W-:Y:S01]  /*57f0*/  ISETP.GT.AND P1, PT, R0, 0x8, P1 ;  /* 0x000000080000780c */ /* 0x000fe20000f24270 */
[----:B------:R-:W-:Y:S02]  /*5800*/  BSSY B1, `(.L_x_156) ;  /* 0x0000008000017945 */ /* 0x000fe40003800000 */
[----:B------:R-:W-:Y:S01]  /*5810*/  FMUL R3, R4, R89 ;  /* 0x0000005904037220 */ /* 0x000fe20000400000 */
[----:B------:R-:W-:-:S03]  /*5820*/  @P0 IMAD.MOV.U32 R4, RZ, RZ, R10 ;  /* 0x000000ffff040224 */ /* 0x000fc600078e000a */
[----:B------:R-:W-:-:S05]  /*5830*/  FFMA R3, R86, R88, R3 ;  /* 0x0000005856037223 */ /* 0x000fca0000000003 */
[----:B------:R-:W-:-:S05]  /*5840*/  F2FP.TF32.F32.PACK_B R3, R3 ;  /* 0x00000003ff03723e */ /* 0x000fca00024050ff */
[----:B------:R0:W-:Y:S01]  /*5850*/  @P0 STG.E desc[UR46][R4.64+0x1e0], R3 ;  /* 0x0001e00304000986 */ /* 0x0001e2000c10192e */
[----:B------:R-:W-:Y:S05]  /*5860*/  @!P1 BRA `(.L_x_157) ;  /* 0x0000000000049947 */ /* 0x000fea0003800000 */
[----:B------:R0:W5:Y:S02]  /*5870*/  LDG.E.LTC128B R18, desc[UR46][R6.64+0x1e4] ;  /* 0x0001e42e06127981 */ /* 0x000164000c1e1920 */
.L_x_157:
[----:B------:R-:W-:Y:S05]  /*5880*/  BSYNC B1 ;  /* 0x0000000000017941 */ /* 0x000fea0003800000 */
.L_x_156:
[----:B------:R-:W-:Y:S05]  /*5890*/  @!P1 BRA `(.L_x_158) ;  /* 0x0000001000b09947 */ /* 0x000fea0003800000 */
[----:B-----5:R-:W-:-:S05]  /*58a0*/  LOP3.LUT R18, R18, 0xffffe000, RZ, 0xc0, !PT ;  /* 0xffffe00012127812 */ /* 0x020fca00078ec0ff */
[----:B------:R-:W-:-:S04]  /*58b0*/  FMUL R18, R18, R89 ;  /* 0x0000005912127220 */ /* 0x000fc80000400000 */
[----:B------:R-:W-:-:S05]  /*58c0*/  FFMA R87, R87, R88, R18 ;  /* 0x0000005857577223 */ /* 0x000fca0000000012 */
[----:B------:R-:W-:-:S05]  /*58d0*/  F2FP.TF32.F32.PACK_B R87, R87 ;  /* 0x00000057ff57723e */ /* 0x000fca00024050ff */
[----:B------:R0:W-:Y:S01]  /*58e0*/  STG.E desc[UR46][R10.64+0x1e4], R87 ;  /* 0x0001e4570a007986 */ /* 0x0001e2000c10192e */
[----:B------:R-:W-:Y:S05]  /*58f0*/  BRA `(.L_x_158) ;  /* 0x0000001000987947 */ /* 0x000fea0003800000 */
.L_x_33:
[----:B------:R-:W-:Y:S01]  /*5900*/  ISETP.GT.AND P4, PT, R3, 0x1, PT ;  /* 0x000000010300780c */ /* 0x000fe20003f84270 */
[----:B------:R-:W-:Y:S01]  /*5910*/  ULDC.64 UR4, c[0x0][0x5c0] ;  /* 0x0001700000047ab9 */ /* 0x000fe20000000a00 */
[-C--:B------:R-:W-:Y:S01]  /*5920*/  FMUL R9, R24, R88.reuse ;  /* 0x0000005818097220 */ /* 0x080fe20000400000 */
[----:B------:R-:W-:Y:S01]  /*5930*/  LEA R4, P3, R104, UR4, 0x2 ;  /* 0x0000000468047c11 */ /* 0x000fe2000f8610ff */
[-C--:B------:R-:W-:Y:S01]  /*5940*/  FMUL R25, R25, R88.reuse ;  /* 0x0000005819197220 */ /* 0x080fe20000400000 */
[----:B------:R-:W-:Y:S01]  /*5950*/  ISETP.GT.AND P1, PT, R0, RZ, P4 ;  /* 0x000000ff0000720c */ /* 0x000fe20002724270 */
[-C--:B------:R-:W-:Y:S01]  /*5960*/  FMUL R11, R26, R88.reuse ;  /* 0x000000581a0b7220 */ /* 0x080fe20000400000 */
[----:B------:R-:W-:Y:S01]  /*5970*/  LEA.HI.X R5, R104, UR5, R113, 0x2, P3 ;  /* 0x0000000568057c11 */ /* 0x000fe200098f1471 */
[-C--:B------:R-:W-:Y:S01]  /*5980*/  FMUL R27, R27, R88.reuse ;  /* 0x000000581b1b7220 */ /* 0x080fe20000400000 */
[----:B------:R-:W-:Y:S01]  /*5990*/  F2FP.TF32.F32.PACK_B R9, R9 ;  /* 0x00000009ff09723e */ /* 0x000fe200024050ff */
[-C--:B------:R-:W-:Y:S01]  /*59a0*/  FMUL R29, R29, R88.reuse ;  /* 0x000000581d1d7220 */ /* 0x080fe20000400000 */
[----:B------:R-:W-:Y:S01]  /*59b0*/  F2FP.TF32.F32.PACK_B R25, R25 ;  /* 0x00000019ff19723e */ /* 0x000fe200024050ff */
[----:B------:R-:W-:Y:S01]  /*59c0*/  FMUL R31, R31, R88 ;  /* 0x000000581f1f7220 */ /* 0x000fe20000400000 */
[C---:B------:R-:W-:Y:S01]  /*59d0*/  SHF.L.U64.HI R7, R94.reuse, 0x2, R95 ;  /* 0x000000025e077819 */ /* 0x040fe2000001025f */
[----:B------:R0:W-:Y:S01]  /*59e0*/  @P2 STG.E desc[UR46][R4.64], R9 ;  /* 0x0000000904002986 */ /* 0x0001e2000c10192e */
[----:B------:R-:W-:Y:S01]  /*59f0*/  LEA R6, P3, R94, R4, 0x2 ;  /* 0x000000045e067211 */ /* 0x000fe200078610ff */
[-C--:B------:R-:W-:Y:S01]  /*5a00*/  FMUL R13, R32, R88.reuse ;  /* 0x00000058200d7220 */ /* 0x080fe20000400000 */
[C---:B------:R-:W-:Y:S01]  /*5a10*/  ISETP.GT.AND P2, PT, R3.reuse, 0x8, PT ;  /* 0x000000080300780c */ /* 0x040fe20003f44270 */
[----:B------:R-:W-:Y:S01]  /*5a20*/  @P1 STG.E desc[UR46][R4.64+0x4], R25 ;  /* 0x0000041904001986 */ /* 0x000fe2000c10192e */
[----:B------:R-:W-:Y:S01]  /*5a30*/  ISETP.GT.AND P1, PT, R3, 0x9, PT ;  /* 0x000000090300780c */ /* 0x000fe20003f24270 */
[----:B------:R-:W-:Y:S01]  /*5a40*/  IMAD.X R7, R7, 0x1, R5, P3 ;  /* 0x0000000107077824 */ /* 0x000fe200018e0605 */
[C---:B------:R-:W-:Y:S01]  /*5a50*/  ISETP.GT.AND P0, PT, R0.reuse, 0x8, P0 ;  /* 0x000000080000780c */ /* 0x040fe20000704270 */
[-C--:B------:R-:W-:Y:S01]  /*5a60*/  FMUL R33, R33, R88.reuse ;  /* 0x0000005821217220 */ /* 0x080fe20000400000 */
[C---:B------:R-:W-:Y:S01]  /*5a70*/  ISETP.GT.AND P4, PT, R0.reuse, 0x8, P4 ;  /* 0x000000080000780c */ /* 0x040fe20002784270 */
[-C--:B------:R-:W-:Y:S01]  /*5a80*/  FMUL R35, R35, R88.reuse ;  /* 0x0000005823237220 */ /* 0x080fe20000400000 */
[----:B------:R-:W-:Y:S01]  /*5a90*/  ISETP.GT.AND P5, PT, R0, RZ, P2 ;  /* 0x000000ff0000720c */ /* 0x000fe200017a4270 */
[-C--:B0-----:R-:W-:Y:S01]  /*5aa0*/  FMUL R9, R28, R88.reuse ;  /* 0x000000581c097220 */ /* 0x081fe20000400000 */
[C---:B------:R-:W-:Y:S01]  /*5ab0*/  ISETP.GT.AND P3, PT, R0.reuse, RZ, P1 ;  /* 0x000000ff0000720c */ /* 0x040fe20000f64270 */
[-C--:B------:R-:W-:Y:S01]  /*5ac0*/  FMUL R37, R37, R88.reuse ;  /* 0x0000005825257220 */ /* 0x080fe20000400000 */
[----:B------:R-:W-:Y:S01]  /*5ad0*/  F2FP.TF32.F32.PACK_B R11, R11 ;  /* 0x0000000bff0b723e */ /* 0x000fe200024050ff */
[-C--:B------:R-:W-:Y:S01]  /*5ae0*/  FMUL R39, R39, R88.reuse ;  /* 0x0000005827277220 */ /* 0x080fe20000400000 */
[----:B------:R-:W-:Y:S01]  /*5af0*/  F2FP.TF32.F32.PACK_B R27, R27 ;  /* 0x0000001bff1b723e */ /* 0x000fe200024050ff */
[-C--:B------:R-:W-:Y:S01]  /*5b00*/  FMUL R41, R41, R88.reuse ;  /* 0x0000005829297220 */ /* 0x080fe20000400000 */
[----:B------:R-:W-:Y:S01]  /*5b10*/  F2FP.TF32.F32.PACK_B R9, R9 ;  /* 0x00000009ff09723e */ /* 0x000fe200024050ff */
[----:B------:R0:W-:Y:S01]  /*5b20*/  @P0 STG.E desc[UR46][R6.64], R11 ;  /* 0x0000000b06000986 */ /* 0x0001e2000c10192e */
[----:B------:R-:W-:Y:S01]  /*5b30*/  F2FP.TF32.F32.PACK_B R29, R29 ;  /* 0x0000001dff1d723e */ /* 0x000fe200024050ff */
[-C--:B------:R-:W-:Y:S01]  /*5b40*/  FMUL R43, R43, R88.reuse ;  /* 0x000000582b2b7220 */ /* 0x080fe20000400000 */
[----:B------:R-:W-:Y:S01]  /*5b50*/  ISETP.GT.AND P0, PT, R3, 0x10, PT ;  /* 0x000000100300780c */ /* 0x000fe20003f04270 */
[----:B------:R-:W-:Y:S01]  /*5b60*/  @P4 STG.E desc[UR46][R6.64+0x4], R27 ;  /* 0x0000041b06004986 */ /* 0x000fe2000c10192e */
[C---:B------:R-:W-:Y:S01]  /*5b70*/  ISETP.GT.AND P2, PT, R0.reuse, 0x8, P2 ;  /* 0x000000080000780c */ /* 0x040fe20001744270 */
[-C--:B------:R-:W-:Y:S01]  /*5b80*/  FMUL R45, R45, R88.reuse ;  /* 0x000000582d2d7220 */ /* 0x080fe20000400000 */
[C---:B------:R-:W-:Y:S01]  /*5b90*/  ISETP.GT.AND P1, PT, R0.reuse, 0x8, P1 ;  /* 0x000000080000780c */ /* 0x040fe20000f24270 */
[----:B------:R1:W-:Y:S01]  /*5ba0*/  @P5 STG.E desc[UR46][R4.64+0x20], R9 ;  /* 0x0000200904005986 */ /* 0x0003e2000c10192e */
[----:B------:R-:W-:Y:S01]  /*5bb0*/  ISETP.GT.AND P5, PT, R0, RZ, P0 ;  /* 0x000000ff0000720c */ /* 0x000fe200007a4270 */
[-C--:B------:R-:W-:Y:S01]  /*5bc0*/  FMUL R47, R47, R88.reuse ;  /* 0x000000582f2f7220 */ /* 0x080fe20000400000 */
[----:B------:R-:W-:Y:S01]  /*5bd0*/  F2FP.TF32.F32.PACK_B R31, R31 ;  /* 0x0000001fff1f723e */ /* 0x000fe200024050ff */
[----:B------:R-:W-:Y:S01]  /*5be0*/  @P3 STG.E desc[UR46][R4.64+0x24], R29 ;  /* 0x0000241d04003986 */ /* 0x000fe2000c10192e */
[----:B------:R-:W-:Y:S01]  /*5bf0*/  ISETP.GT.AND P3, PT, R3, 0x11, PT ;  /* 0x000000110300780c */ /* 0x000fe20003f64270 */
[-C--:B0-----:R-:W-:Y:S01]  /*5c00*/  FMUL R11, R30, R88.reuse ;  /* 0x000000581e0b7220 */ /* 0x081fe20000400000 */
[----:B------:R-:W-:Y:S01]  /*5c10*/  F2FP.TF32.F32.PACK_B R13, R13 ;  /* 0x0000000dff0d723e */ /* 0x000fe200024050ff */
[-C--:B------:R-:W-:Y:S01]  /*5c20*/  FMUL R49, R49, R88.reuse ;  /* 0x0000005831317220 */ /* 0x080fe20000400000 */
[----:B------:R-:W-:Y:S01]  /*5c30*/  ISETP.GT.AND P4, PT, R0, RZ, P3 ;  /* 0x000000ff0000720c */ /* 0x000fe20001f84270 */
[-C--:B------:R-:W-:Y:S01]  /*5c40*/  FMUL R51, R51, R88.reuse ;  /* 0x0000005833337220 */ /* 0x080fe20000400000 */
[----:B------:R-:W-:Y:S01]  /*5c50*/  F2FP.TF32.F32.PACK_B R11, R11 ;  /* 0x0000000bff0b723e */ /* 0x000fe200024050ff */
[-C--:B-1----:R-:W-:Y:S01]  /*5c60*/  FMUL R9, R34, R88.reuse ;  /* 0x0000005822097220 */ /* 0x082fe20000400000 */
[----:B------:R-:W-:Y:S01]  /*5c70*/  F2FP.TF32.F32.PACK_B R33, R33 ;  /* 0x00000021ff21723e */ /* 0x000fe200024050ff */
[-C--:B------:R-:W-:Y:S01]  /*5c80*/  FMUL R53, R53, R88.reuse ;  /* 0x0000005835357220 */ /* 0x080fe20000400000 */
[C---:B------:R-:W-:Y:S01]  /*5c90*/  ISETP.GT.AND P0, PT, R0.reuse, 0x8, P0 ;  /* 0x000000080000780c */ /* 0x040fe20000704270 */
[----:B------:R0:W-:Y:S01]  /*5ca0*/  @P2 STG.E desc[UR46][R6.64+0x20], R11 ;  /* 0x0000200b06002986 */ /* 0x0001e2000c10192e */
[----:B------:R-:W-:Y:S01]  /*5cb0*/  ISETP.GT.AND P2, PT, R3, 0x19, PT ;  /* 0x000000190300780c */ /* 0x000fe20003f44270 */
[-C--:B------:R-:W-:Y:S01]  /*5cc0*/  FMUL R55, R55, R88.reuse ;  /* 0x0000005837377220 */ /* 0x080fe20000400000 */
[----:B------:R-:W-:Y:S01]  /*5cd0*/  F2FP.TF32.F32.PACK_B R9, R9 ;  /* 0x00000009ff09723e */ /* 0x000fe200024050ff */
[----:B------:R-:W-:Y:S01]  /*5ce0*/  @P1 STG.E desc[UR46][R6.64+0x24], R31 ;  /* 0x0000241f06001986 */ /* 0x000fe2000c10192e */
[----:B------:R-:W-:Y:S01]  /*5cf0*/  ISETP.GT.AND P1, PT, R3, 0x18, PT ;  /* 0x000000180300780c */ /* 0x000fe20003f24270 */
[-C--:B------:R-:W-:Y:S01]  /*5d00*/  FMUL R57, R57, R88.reuse ;  /* 0x0000005839397220 */ /* 0x080fe20000400000 */
[----:B------:R-:W-:Y:S01]  /*5d10*/  F2FP.TF32.F32.PACK_B R35, R35 ;  /* 0x00000023ff23723e */ /* 0x000fe200024050ff */
[----:B------:R1:W-:Y:S01]  /*5d20*/  @P5 STG.E desc[UR46][R4.64+0x40], R13 ;  /* 0x0000400d04005986 */ /* 0x0003e2000c10192e */
[C---:B------:R-:W-:Y:S01]  /*5d30*/  ISETP.GT.AND P5, PT, R0.reuse, RZ, P1 ;  /* 0x000000ff0000720c */ /* 0x040fe20000fa4270 */
[-C--:B------:R-:W-:Y:S01]  /*5d40*/  FMUL R59, R59, R88.reuse ;  /* 0x000000583b3b7220 */ /* 0x080fe20000400000 */
[----:B------:R-:W-:Y:S01]  /*5d50*/  F2FP.TF32.F32.PACK_B R37, R37 ;  /* 0x00000025ff25723e */ /* 0x000fe200024050ff */
[----:B------:R-:W-:Y:S01]  /*5d60*/  @P4 STG.E desc[UR46][R4.64+0x44], R33 ;  /* 0x0000442104004986 */ /* 0x000fe2000c10192e */
[----:B------:R-:W-:Y:S01]  /*5d70*/  ISETP.GT.AND P4, PT, R0, 0x8, P3 ;  /* 0x000000080000780c */ /* 0x000fe20001f84270 */
[-C--:B0-----:R-:W-:Y:S01]  /*5d80*/  FMUL R11, R36, R88.reuse ;  /* 0x00000058240b7220 */ /* 0x081fe20000400000 */
[C---:B------:R-:W-:Y:S01]  /*5d90*/  ISETP.GT.AND P3, PT, R0.reuse, RZ, P2 ;  /* 0x000000ff0000720c */ /* 0x040fe20001764270 */
[----:B------:R0:W-:Y:S01]  /*5da0*/  @P0 STG.E desc[UR46][R6.64+0x40], R9 ;  /* 0x0000400906000986 */ /* 0x0001e2000c10192e */
[----:B------:R-:W-:Y:S01]  /*5db0*/  ISETP.GT.AND P1, PT, R0, 0x8, P1 ;  /* 0x000000080000780c */ /* 0x000fe20000f24270 */
[-C--:B------:R-:W-:Y:S01]  /*5dc0*/  FMUL R61, R61, R88.reuse ;  /* 0x000000583d3d7220 */ /* 0x080fe20000400000 */
[----:B------:R-:W-:Y:S01]  /*5dd0*/  F2FP.TF32.F32.PACK_B R11, R11 ;  /* 0x0000000bff0b723e */ /* 0x000fe200024050ff */
[-C--:B-1----:R-:W-:Y:S01]  /*5de0*/  FMUL R13, R40, R88.reuse ;  /* 0x00000058280d7220 */ /* 0x082fe20000400000 */
[----:B------:R-:W-:Y:S01]  /*5df0*/  ISETP.GT.AND P0, PT, R3, 0x20, PT ;  /* 0x000000200300780c */ /* 0x000fe20003f04270 */
[-C--:B------:R-:W-:Y:S01]  /*5e00*/  FMUL R63, R63, R88.reuse ;  /* 0x000000583f3f7220 */ /* 0x080fe20000400000 */
[----:B------:R-:W-:Y:S01]  /*5e10*/  F2FP.TF32.F32.PACK_B R39, R39 ;  /* 0x00000027ff27723e */ /* 0x000fe200024050ff */
[-C--:B------:R-:W-:Y:S01]  /*5e20*/  FMUL R65, R65, R88.reuse ;  /* 0x0000005841417220 */ /* 0x080fe20000400000 */
[----:B------:R-:W-:Y:S01]  /*5e30*/  F2FP.TF32.F32.PACK_B R13, R13 ;  /* 0x0000000dff0d723e */ /* 0x000fe200024050ff */
[----:B------:R-:W-:Y:S01]  /*5e40*/  @P4 STG.E desc[UR46][R6.64+0x44], R35 ;  /* 0x0000442306004986 */ /* 0x000fe2000c10192e */
[----:B------:R-:W-:Y:S01]  /*5e50*/  ISETP.GT.AND P4, PT, R0, 0x8, P2 ;  /* 0x000000080000780c */ /* 0x000fe20001784270 */
[-C--:B0-----:R-:W-:Y:S01]  /*5e60*/  FMUL R9, R38, R88.reuse ;  /* 0x0000005826097220 */ /* 0x081fe20000400000 */
[----:B------:R-:W-:Y:S01]  /*5e70*/  ISETP.GT.AND P2, PT, R3, 0x21, PT ;  /* 0x000000210300780c */ /* 0x000fe20003f44270 */
[----:B------:R0:W-:Y:S01]  /*5e80*/  @P5 STG.E desc[UR46][R4.64+0x60], R11 ;  /* 0x0000600b04005986 */ /* 0x0001e2000c10192e */
[C---:B------:R-:W-:Y:S01]  /*5e90*/  ISETP.GT.AND P5, PT, R0.reuse, RZ, P0 ;  /* 0x000000ff0000720c */ /* 0x040fe200007a4270 */
[-C--:B------:R-:W-:Y:S01]  /*5ea0*/  FMUL R67, R67, R88.reuse ;  /* 0x0000005843437220 */ /* 0x080fe20000400000 */
[----:B------:R-:W-:Y:S01]  /*5eb0*/  F2FP.TF32.F32.PACK_B R9, R9 ;  /* 0x00000009ff09723e */ /* 0x000fe200024050ff */
[----:B------:R-:W-:Y:S01]  /*5ec0*/  @P3 STG.E desc[UR46][R4.64+0x64], R37 ;  /* 0x0000642504003986 */ /* 0x000fe2000c10192e */
[C---:B------:R-:W-:Y:S01]  /*5ed0*/  ISETP.GT.AND P3, PT, R0.reuse, RZ, P2 ;  /* 0x000000ff0000720c */ /* 0x040fe20001764270 */
[-C--:B------:R-:W-:Y:S01]  /*5ee0*/  FMUL R69, R69, R88.reuse ;  /* 0x0000005845457220 */ /* 0x080fe20000400000 */
[----:B------:R-:W-:Y:S01]  /*5ef0*/  F2FP.TF32.F32.PACK_B R41, R41 ;  /* 0x00000029ff29723e */ /* 0x000fe200024050ff */
[----:B------:R1:W-:Y:S01]  /*5f00*/  @P1 STG.E desc[UR46][R6.64+0x60], R9 ;  /* 0x0000600906001986 */ /* 0x0003e2000c10192e */
[C---:B------:R-:W-:Y:S01]  /*5f10*/  ISETP.GT.AND P0, PT, R0.reuse, 0x8, P0 ;  /* 0x000000080000780c */ /* 0x040fe20000704270 */
[-C--:B------:R-:W-:Y:S01]  /*5f20*/  FMUL R71, R71, R88.reuse ;  /* 0x0000005847477220 */ /* 0x080fe20000400000 */
[C---:B------:R-:W-:Y:S01]  /*5f30*/  ISETP.GT.AND P1, PT, R3.reuse, 0x28, PT ;  /* 0x000000280300780c */ /* 0x040fe20003f24270 */
[----:B------:R-:W-:Y:S01]  /*5f40*/  @P4 STG.E desc[UR46][R6.64+0x64], R39 ;  /* 0x0000642706004986 */ /* 0x000fe2000c10192e */
[----:B------:R-:W-:Y:S01]  /*5f50*/  ISETP.GT.AND P4, PT, R0, 0x8, P2 ;  /* 0x000000080000780c */ /* 0x000fe20001784270 */
[-C--:B0-----:R-:W-:Y:S01]  /*5f60*/  FMUL R11, R44, R88.reuse ;  /* 0x000000582c0b7220 */ /* 0x081fe20000400000 */
[----:B------:R-:W-:Y:S01]  /*5f70*/  ISETP.GT.AND P2, PT, R3, 0x29, PT ;  /* 0x000000290300780c */ /* 0x000fe20003f44270 */
[----:B------:R0:W-:Y:S01]  /*5f80*/  @P5 STG.E desc[UR46][R4.64+0x80], R13 ;  /* 0x0000800d04005986 */ /* 0x0001e2000c10192e */
[----:B------:R-:W-:Y:S01]  /*5f90*/  ISETP.GT.AND P5, PT, R0, RZ, P1 ;  /* 0x000000ff0000720c */ /* 0x000fe20000fa4270 */
[-C--:B------:R-:W-:Y:S01]  /*5fa0*/  FMUL R73, R73, R88.reuse ;  /* 0x0000005849497220 */ /* 0x080fe20000400000 */
[----:B------:R-:W-:Y:S01]  /*5fb0*/  F2FP.TF32.F32.PACK_B R43, R43 ;  /* 0x0000002bff2b723e */ /* 0x000fe200024050ff */
[-C--:B-1----:R-:W-:Y:S01]  /*5fc0*/  FMUL R9, R42, R88.reuse ;  /* 0x000000582a097220 */ /* 0x082fe20000400000 */
[----:B------:R-:W-:Y:S01]  /*5fd0*/  @P3 STG.E desc[UR46][R4.64+0x84], R41 ;  /* 0x0000842904003986 */ /* 0x000fe2000c10192e */
[----:B------:R-:W-:Y:S01]  /*5fe0*/  ISETP.GT.AND P3, PT, R0, RZ, P2 ;  /* 0x000000ff0000720c */ /* 0x000fe20001764270 */
[-C--:B------:R-:W-:Y:S01]  /*5ff0*/  FMUL R75, R75, R88.reuse ;  /* 0x000000584b4b7220 */ /* 0x080fe20000400000 */
[----:B------:R-:W-:Y:S01]  /*6000*/  F2FP.TF32.F32.PACK_B R11, R11 ;  /* 0x0000000bff0b723e */ /* 0x000fe200024050ff */
[-C--:B------:R-:W-:Y:S01]  /*6010*/  FMUL R77, R77, R88.reuse ;  /* 0x000000584d4d7220 */ /* 0x080fe20000400000 */
[----:B------:R-:W-:Y:S01]  /*6020*/  F2FP.TF32.F32.PACK_B R9, R9 ;  /* 0x00000009ff09723e */ /* 0x000fe200024050ff */
[-C--:B------:R-:W-:Y:S01]  /*6030*/  FMUL R79, R79, R88.reuse ;  /* 0x000000584f4f7220 */ /* 0x080fe20000400000 */
[----:B------:R-:W-:Y:S01]  /*6040*/  F2FP.TF32.F32.PACK_B R45, R45 ;  /* 0x0000002dff2d723e */ /* 0x000fe200024050ff */
[-C--:B0-----:R-:W-:Y:S01]  /*6050*/  FMUL R13, R48, R88.reuse ;  /* 0x00000058300d7220 */ /* 0x081fe20000400000 */
[C---:B------:R-:W-:Y:S01]  /*6060*/  ISETP.GT.AND P1, PT, R0.reuse, 0x8, P1 ;  /* 0x000000080000780c */ /* 0x040fe20000f24270 */
[----:B------:R0:W-:Y:S01]  /*6070*/  @P0 STG.E desc[UR46][R6.64+0x80], R9 ;  /* 0x0000800906000986 */ /* 0x0001e2000c10192e */
[----:B------:R-:W-:Y:S01]  /*6080*/  ISETP.GT.AND P0, PT, R3, 0x30, PT ;  /* 0x000000300300780c */ /* 0x000fe20003f04270 */
[-C--:B------:R-:W-:Y:S01]  /*6090*/  FMUL R81, R81, R88.reuse ;  /* 0x0000005851517220 */ /* 0x080fe20000400000 */
[----:B------:R-:W-:Y:S01]  /*60a0*/  F2FP.TF32.F32.PACK_B R47, R47 ;  /* 0x0000002fff2f723e */ /* 0x000fe200024050ff */
[----:B------:R-:W-:Y:S01]  /*60b0*/  @P4 STG.E desc[UR46][R6.64+0x84], R43 ;  /* 0x0000842b06004986 */ /* 0x000fe2000c10192e */
[C---:B------:R-:W-:Y:S01]  /*60c0*/  ISETP.GT.AND P4, PT, R0.reuse, 0x8, P2 ;  /* 0x000000080000780c */ /* 0x040fe20001784270 */
[-C--:B------:R-:W-:Y:S01]  /*60d0*/  FMUL R83, R83, R88.reuse ;  /* 0x0000005853537220 */ /* 0x080fe20000400000 */
[----:B------:R-:W-:Y:S01]  /*60e0*/  ISETP.GT.AND P2, PT, R3, 0x31, PT ;  /* 0x000000310300780c */ /* 0x000fe20003f44270 */
[----:B------:R1:W-:Y:S01]  /*60f0*/  @P5 STG.E desc[UR46][R4.64+0xa0], R11 ;  /* 0x0000a00b04005986 */ /* 0x0003e2000c10192e */
[----:B------:R-:W-:Y:S01]  /*6100*/  ISETP.GT.AND P5, PT, R0, RZ, P0 ;  /* 0x000000ff0000720c */ /* 0x000fe200007a4270 */
[-C--:B------:R-:W-:Y:S01]  /*6110*/  FMUL R85, R85, R88.reuse ;  /* 0x0000005855557220 */ /* 0x080fe20000400000 */
[----:B------:R-:W-:Y:S01]  /*6120*/  F2FP.TF32.F32.PACK_B R13, R13 ;  /* 0x0000000dff0d723e */ /* 0x000fe200024050ff */
[-C--:B0-----:R-:W-:Y:S01]  /*6130*/  FMUL R9, R46, R88.reuse ;  /* 0x000000582e097220 */ /* 0x081fe20000400000 */
[----:B------:R-:W-:Y:S01]  /*6140*/  @P3 STG.E desc[UR46][R4.64+0xa4], R45 ;  /* 0x0000a42d04003986 */ /* 0x000fe2000c10192e */
[----:B------:R-:W-:Y:S01]  /*6150*/  ISETP.GT.AND P3, PT, R0, RZ, P2 ;  /* 0x000000ff0000720c */ /* 0x000fe20001764270 */
[----:B------:R-:W-:Y:S01]  /*6160*/  FMUL R87, R87, R88 ;  /* 0x0000005857577220 */ /* 0x000fe20000400000 */
[----:B------:R-:W-:-:S02]  /*6170*/  F2FP.TF32.F32.PACK_B R49, R49 ;  /* 0x00000031ff31723e */ /* 0x000fc400024050ff */
[----:B------:R-:W-:Y:S02]  /*6180*/  F2FP.TF32.F32.PACK_B R9, R9 ;  /* 0x00000009ff09723e */ /* 0x000fe400024050ff */
[----:B------:R-:W-:Y:S01]  /*6190*/  ISETP.GT.AND P0, PT, R0, 0x8, P0 ;  /* 0x000000080000780c */ /* 0x000fe20000704270 */
[----:B-1----:R-:W-:Y:S01]  /*61a0*/  FMUL R11, R52, R88 ;  /* 0x00000058340b7220 */ /* 0x002fe20000400000 */
[----:B------:R-:W-:Y:S01]  /*61b0*/  F2FP.TF32.F32.PACK_B R51, R51 ;  /* 0x00000033ff33723e */ /* 0x000fe200024050ff */
[----:B------:R0:W-:Y:S01]  /*61c0*/  @P1 STG.E desc[UR46][R6.64+0xa0], R9 ;  /* 0x0000a00906001986 */ /* 0x0001e2000c10192e */
[----:B------:R-:W-:Y:S02]  /*61d0*/  ISETP.GT.AND P1, PT, R3, 0x38, PT ;  /* 0x000000380300780c */ /* 0x000fe40003f24270 */
[----:B------:R-:W-:Y:S01]  /*61e0*/  F2FP.TF32.F32.PACK_B R11, R11 ;  /* 0x0000000bff0b723e */ /* 0x000fe200024050ff */
[----:B------:R-:W-:Y:S01]  /*61f0*/  @P4 STG.E desc[UR46][R6.64+0xa4], R47 ;  /* 0x0000a42f06004986 */ /* 0x000fe2000c10192e */
[----:B------:R-:W-:-:S02]  /*6200*/  ISETP.GT.AND P4, PT, R0, 0x8, P2 ;  /* 0x000000080000780c */ /* 0x000fc40001784270 */
[----:B------:R-:W-:Y:S01]  /*6210*/  ISETP.GT.AND P2, PT, R3, 0x39, PT ;  /* 0x000000390300780c */ /* 0x000fe20003f44270 */
[----:B------:R1:W-:Y:S01]  /*6220*/  @P5 STG.E desc[UR46][R4.64+0xc0], R13 ;  /* 0x0000c00d04005986 */ /* 0x0003e2000c10192e */
[----:B------:R-:W-:Y:S02]  /*6230*/  ISETP.GT.AND P5, PT, R0, RZ, P1 ;  /* 0x000000ff0000720c */ /* 0x000fe40000fa4270 */
[----:B------:R-:W-:Y:S01]  /*6240*/  F2FP.TF32.F32.PACK_B R53, R53 ;  /* 0x00000035ff35723e */ /* 0x000fe200024050ff */
[-C--:B0-----:R-:W-:Y:S01]  /*6250*/  FMUL R9, R50, R88.reuse ;  /* 0x0000005832097220 */ /* 0x081fe20000400000 */
[----:B------:R-:W-:Y:S01]  /*6260*/  @P3 STG.E desc[UR46][R4.64+0xc4], R49 ;  /* 0x0000c43104003986 */ /* 0x000fe2000c10192e */
[C---:B------:R-:W-:Y:S02]  /*6270*/  ISETP.GT.AND P3, PT, R0.reuse, RZ, P2 ;  /* 0x000000ff0000720c */ /* 0x040fe40001764270 */
[----:B------:R-:W-:Y:S02]  /*6280*/  ISETP.GT.AND P1, PT, R0, 0x8, P1 ;  /* 0x000000080000780c */ /* 0x000fe40000f24270 */
[----:B------:R-:W-:Y:S01]  /*6290*/  F2FP.TF32.F32.PACK_B R9, R9 ;  /* 0x00000009ff09723e */ /* 0x000fe200024050ff */
[----:B-1----:R-:W-:Y:S01]  /*62a0*/  FMUL R13, R56, R88 ;  /* 0x00000058380d7220 */ /* 0x002fe20000400000 */
[----:B------:R-:W-:-:S03]  /*62b0*/  F2FP.TF32.F32.PACK_B R55, R55 ;  /* 0x00000037ff37723e */ /* 0x000fc600024050ff */
[----:B------:R0:W-:Y:S01]  /*62c0*/  @P0 STG.E desc[UR46][R6.64+0xc0], R9 ;  /* 0x0000c00906000986 */ /* 0x0001e2000c10192e */
[C---:B------:R-:W-:Y:S02]  /*62d0*/  ISETP.GT.AND P0, PT, R3.reuse, 0x40, PT ;  /* 0x000000400300780c */ /* 0x040fe40003f04270 */
[----:B------:R-:W-:Y:S01]  /*62e0*/  F2FP.TF32.F32.PACK_B R13, R13 ;  /* 0x0000000dff0d723e */ /* 0x000fe200024050ff */
[----:B------:R-:W-:Y:S01]  /*62f0*/  @P4 STG.E desc[UR46][R6.64+0xc4], R51 ;  /* 0x0000c43306004986 */ /* 0x000fe2000c10192e */
[C---:B------:R-:W-:Y:S02]  /*6300*/  ISETP.GT.AND P4, PT, R0.reuse, 0x8, P2 ;  /* 0x000000080000780c */ /* 0x040fe40001784270 */
[----:B------:R-:W-:Y:S01]  /*6310*/  ISETP.GT.AND P2, PT, R3, 0x41, PT ;  /* 0x000000410300780c */ /* 0x000fe20003f44270 */
[----:B------:R1:W-:Y:S01]  /*6320*/  @P5 STG.E desc[UR46][R4.64+0xe0], R11 ;  /* 0x0000e00b04005986 */ /* 0x0003e2000c10192e */
[----:B------:R-:W-:Y:S02]  /*6330*/  ISETP.GT.AND P5, PT, R0, RZ, P0 ;  /* 0x000000ff0000720c */ /* 0x000fe400007a4270 */
[----:B------:R-:W-:Y:S01]  /*6340*/  F2FP.TF32.F32.PACK_B R57, R57 ;  /* 0x00000039ff39723e */ /* 0x000fe200024050ff */
[----:B0-----:R-:W-:Y:S01]  /*6350*/  FMUL R9, R54, R88 ;  /* 0x0000005836097220 */ /* 0x001fe20000400000 */
[----:B------:R-:W-:Y:S01]  /*6360*/  @P3 STG.E desc[UR46][R4.64+0xe4], R53 ;  /* 0x0000e43504003986 */ /* 0x000fe2000c10192e */
[----:B------:R-:W-:-:S02]  /*6370*/  ISETP.GT.AND P3, PT, R0, RZ, P2 ;  /* 0x000000ff0000720c */ /* 0x000fc40001764270 */
        /* <DEDUP_REMOVED lines=61> */
[----:B------:R-:W-:Y:S01]  /*6750*/  @P3 STG.E desc[UR46][R4.64+0x164], R69 ;  /* 0x0001644504003986 */ /* 0x000fe2000c10192e */
[----:B0-----:R-:W-:Y:S01]  /*6760*/  FMUL R9, R70, R88 ;  /* 0x0000005846097220 */ /* 0x001fe20000400000 */
[----:B------:R-:W-:-:S02]  /*6770*/  ISETP.GT.AND P3, PT, R0, RZ, P2 ;  /* 0x000000ff0000720c */ /* 0x000fc40001764270 */
[----:B------:R-:W-:Y:S02]  /*6780*/  ISETP.GT.AND P0, PT, R0, 0x8, P0 ;  /* 0x000000080000780c */ /* 0x000fe40000704270 */
[----:B------:R-:W-:Y:S01]  /*6790*/  F2FP.TF32.F32.PACK_B R9, R9 ;  /* 0x00000009ff09723e */ /* 0x000fe200024050ff */
[----:B-1----:R-:W-:Y:S01]  /*67a0*/  FMUL R11, R76, R88 ;  /* 0x000000584c0b7220 */ /* 0x002fe20000400000 */
[----:B------:R-:W-:-:S03]  /*67b0*/  F2FP.TF32.F32.PACK_B R75, R75 ;  /* 0x0000004bff4b723e */ /* 0x000fc600024050ff */
[----:B------:R0:W-:Y:S01]  /*67c0*/  @P1 STG.E desc[UR46][R6.64+0x160], R9 ;  /* 0x0001600906001986 */ /* 0x0001e2000c10192e */
[----:B------:R-:W-:Y:S02]  /*67d0*/  F2FP.TF32.F32.PACK_B R77, R77 ;  /* 0x0000004dff4d723e */ /* 0x000fe400024050ff */
[----:B------:R-:W-:Y:S01]  /*67e0*/  F2FP.TF32.F32.PACK_B R11, R11 ;  /* 0x0000000bff0b723e */ /* 0x000fe200024050ff */
[----:B------:R-:W-:Y:S01]  /*67f0*/  @P4 STG.E desc[UR46][R6.64+0x164], R71 ;  /* 0x0001644706004986 */ /* 0x000fe2000c10192e */
[C---:B------:R-:W-:Y:S02]  /*6800*/  ISETP.GT.AND P4, PT, R3.reuse, 0x68, PT ;  /* 0x000000680300780c */ /* 0x040fe40003f84270 */
[----:B------:R-:W-:Y:S01]  /*6810*/  F2FP.TF32.F32.PACK_B R79, R79 ;  /* 0x0000004fff4f723e */ /* 0x000fe200024050ff */
[----:B------:R1:W-:Y:S01]  /*6820*/  @P5 STG.E desc[UR46][R4.64+0x180], R13 ;  /* 0x0001800d04005986 */ /* 0x0003e2000c10192e */
[----:B------:R-:W-:Y:S02]  /*6830*/  ISETP.GT.AND P5, PT, R3, 0x69, PT ;  /* 0x000000690300780c */ /* 0x000fe40003fa4270 */
[----:B------:R-:W-:Y:S01]  /*6840*/  F2FP.TF32.F32.PACK_B R81, R81 ;  /* 0x00000051ff51723e */ /* 0x000fe200024050ff */
[----:B------:R-:W-:Y:S01]  /*6850*/  @P3 STG.E desc[UR46][R4.64+0x184], R73 ;  /* 0x0001844904003986 */ /* 0x000fe2000c10192e */
[----:B------:R-:W-:Y:S01]  /*6860*/  ISETP.GT.AND P3, PT, R0, 0x8, P2 ;  /* 0x000000080000780c */ /* 0x000fe20001764270 */
[----:B0-----:R-:W-:Y:S01]  /*6870*/  FMUL R9, R74, R88 ;  /* 0x000000584a097220 */ /* 0x001fe20000400000 */
[----:B------:R-:W-:-:S02]  /*6880*/  ISETP.GT.AND P2, PT, R0, RZ, P4 ;  /* 0x000000ff0000720c */ /* 0x000fc40002744270 */
[C---:B------:R-:W-:Y:S02]  /*6890*/  ISETP.GT.AND P1, PT, R0.reuse, RZ, P5 ;  /* 0x000000ff0000720c */ /* 0x040fe40002f24270 */
[----:B------:R-:W-:Y:S01]  /*68a0*/  ISETP.GT.AND P4, PT, R0, 0x8, P4 ;  /* 0x000000080000780c */ /* 0x000fe20002784270 */
[----:B-1----:R-:W-:Y:S01]  /*68b0*/  FMUL R13, R78, R88 ;  /* 0x000000584e0d7220 */ /* 0x002fe20000400000 */
[----:B------:R-:W-:Y:S02]  /*68c0*/  ISETP.GT.AND P5, PT, R0, 0x8, P5 ;  /* 0x000000080000780c */ /* 0x000fe40002fa4270 */
[----:B------:R-:W-:Y:S02]  /*68d0*/  F2FP.TF32.F32.PACK_B R9, R9 ;  /* 0x00000009ff09723e */ /* 0x000fe400024050ff */
[----:B------:R-:W-:Y:S02]  /*68e0*/  F2FP.TF32.F32.PACK_B R13, R13 ;  /* 0x0000000dff0d723e */ /* 0x000fe400024050ff */
[----:B------:R-:W-:Y:S01]  /*68f0*/  F2FP.TF32.F32.PACK_B R83, R83 ;  /* 0x00000053ff53723e */ /* 0x000fe200024050ff */
[----:B------:R0:W-:Y:S01]  /*6900*/  @P0 STG.E desc[UR46][R6.64+0x180], R9 ;  /* 0x0001800906000986 */ /* 0x0001e2000c10192e */
[----:B------:R-:W-:-:S02]  /*6910*/  ISETP.GT.AND P0, PT, R3, 0x79, PT ;  /* 0x000000790300780c */ /* 0x000fc40003f04270 */
[----:B------:R-:W-:Y:S01]  /*6920*/  F2FP.TF32.F32.PACK_B R85, R85 ;  /* 0x00000055ff55723e */ /* 0x000fe200024050ff */
[----:B------:R-:W-:Y:S01]  /*6930*/  @P3 STG.E desc[UR46][R6.64+0x184], R75 ;  /* 0x0001844b06003986 */ /* 0x000fe2000c10192e */
[C---:B------:R-:W-:Y:S02]  /*6940*/  ISETP.GT.AND P3, PT, R3.reuse, 0x70, PT ;  /* 0x000000700300780c */ /* 0x040fe40003f64270 */
[----:B------:R-:W-:Y:S01]  /*6950*/  F2FP.TF32.F32.PACK_B R87, R87 ;  /* 0x00000057ff57723e */ /* 0x000fe200024050ff */
[----:B------:R1:W-:Y:S01]  /*6960*/  @P2 STG.E desc[UR46][R4.64+0x1a0], R11 ;  /* 0x0001a00b04002986 */ /* 0x0003e2000c10192e */
[----:B------:R-:W-:-:S03]  /*6970*/  ISETP.GT.AND P2, PT, R3, 0x71, PT ;  /* 0x000000710300780c */ /* 0x000fc60003f44270 */
[----:B------:R-:W-:Y:S01]  /*6980*/  @P1 STG.E desc[UR46][R4.64+0x1a4], R77 ;  /* 0x0001a44d04001986 */ /* 0x000fe2000c10192e */
[----:B------:R-:W-:Y:S01]  /*6990*/  ISETP.GT.AND P1, PT, R3, 0x78, PT ;  /* 0x000000780300780c */ /* 0x000fe20003f24270 */
[-C--:B------:R-:W-:Y:S01]  /*69a0*/  FMUL R3, R80, R88.reuse ;  /* 0x0000005850037220 */ /* 0x080fe20000400000 */
[-C--:B0-----:R-:W-:Y:S01]  /*69b0*/  FMUL R9, R82, R88.reuse ;  /* 0x0000005852097220 */ /* 0x081fe20000400000 */
[----:B------:R0:W-:Y:S01]  /*69c0*/  @P4 STG.E desc[UR46][R6.64+0x1a0], R13 ;  /* 0x0001a00d06004986 */ /* 0x0001e2000c10192e */
[C---:B------:R-:W-:Y:S02]  /*69d0*/  ISETP.GT.AND P4, PT, R0.reuse, RZ, P3 ;  /* 0x000000ff0000720c */ /* 0x040fe40001f84270 */
[----:B------:R-:W-:Y:S01]  /*69e0*/  F2FP.TF32.F32.PACK_B R3, R3 ;  /* 0x00000003ff03723e */ /* 0x000fe200024050ff */
[----:B------:R-:W-:Y:S01]  /*69f0*/  @P5 STG.E desc[UR46][R6.64+0x1a4], R79 ;  /* 0x0001a44f06005986 */ /* 0x000fe2000c10192e */
[----:B------:R-:W-:Y:S01]  /*6a00*/  ISETP.GT.AND P5, PT, R0, RZ, P2 ;  /* 0x000000ff0000720c */ /* 0x000fe200017a4270 */
[----:B-1----:R-:W-:Y:S01]  /*6a10*/  FMUL R11, R84, R88 ;  /* 0x00000058540b7220 */ /* 0x002fe20000400000 */
[----:B------:R-:W-:-:S02]  /*6a20*/  ISETP.GT.AND P3, PT, R0, 0x8, P3 ;  /* 0x000000080000780c */ /* 0x000fc40001f64270 */
[----:B------:R-:W-:Y:S02]  /*6a30*/  ISETP.GT.AND P2, PT, R0, 0x8, P2 ;  /* 0x000000080000780c */ /* 0x000fe40001744270 */
[----:B------:R-:W-:Y:S01]  /*6a40*/  F2FP.TF32.F32.PACK_B R9, R9 ;  /* 0x00000009ff09723e */ /* 0x000fe200024050ff */
[----:B0-----:R-:W-:Y:S01]  /*6a50*/  FMUL R13, R86, R88 ;  /* 0x00000058560d7220 */ /* 0x001fe20000400000 */
[----:B------:R-:W-:Y:S01]  /*6a60*/  F2FP.TF32.F32.PACK_B R11, R11 ;  /* 0x0000000bff0b723e */ /* 0x000fe200024050ff */
[----:B------:R-:W-:Y:S01]  /*6a70*/  @P4 STG.E desc[UR46][R4.64+0x1c0], R3 ;  /* 0x0001c00304004986 */ /* 0x000fe2000c10192e */
[C---:B------:R-:W-:Y:S02]  /*6a80*/  ISETP.GT.AND P4, PT, R0.reuse, RZ, P1 ;  /* 0x000000ff0000720c */ /* 0x040fe40000f84270 */
[C---:B------:R-:W-:Y:S01]  /*6a90*/  ISETP.GT.AND P1, PT, R0.reuse, 0x8, P1 ;  /* 0x000000080000780c */ /* 0x040fe20000f24270 */
[----:B------:R-:W-:Y:S01]  /*6aa0*/  @P5 STG.E desc[UR46][R4.64+0x1c4], R81 ;  /* 0x0001c45104005986 */ /* 0x000fe2000c10192e */
[----:B------:R-:W-:-:S02]  /*6ab0*/  ISETP.GT.AND P5, PT, R0, RZ, P0 ;  /* 0x000000ff0000720c */ /* 0x000fc400007a4270 */
[----:B------:R-:W-:Y:S01]  /*6ac0*/  ISETP.GT.AND P0, PT, R0, 0x8, P0 ;  /* 0x000000080000780c */ /* 0x000fe20000704270 */
[----:B------:R-:W-:Y:S01]  /*6ad0*/  @P3 STG.E desc[UR46][R6.64+0x1c0], R9 ;  /* 0x0001c00906003986 */ /* 0x000fe2000c10192e */
[----:B------:R-:W-:-:S03]  /*6ae0*/  F2FP.TF32.F32.PACK_B R13, R13 ;  /* 0x0000000dff0d723e */ /* 0x000fc600024050ff */
[----:B------:R-:W-:Y:S04]  /*6af0*/  @P2 STG.E desc[UR46][R6.64+0x1c4], R83 ;  /* 0x0001c45306002986 */ /* 0x000fe8000c10192e */
[----:B------:R-:W-:Y:S04]  /*6b00*/  @P4 STG.E desc[UR46][R4.64+0x1e0], R11 ;  /* 0x0001e00b04004986 */ /* 0x000fe8000c10192e */
[----:B------:R0:W-:Y:S02]  /*6b10*/  @P5 STG.E desc[UR46][R4.64+0x1e4], R85 ;  /* 0x0001e45504005986 */ /* 0x0001e4000c10192e */
[----:B0-----:R-:W-:-:S02]  /*6b20*/  @P1 IMAD.MOV.U32 R4, RZ, RZ, R6 ;  /* 0x000000ffff041224 */ /* 0x001fc400078e0006 */
[----:B------:R-:W-:-:S05]  /*6b30*/  @P1 IMAD.MOV.U32 R5, RZ, RZ, R7 ;  /* 0x000000ffff051224 */ /* 0x000fca00078e0007 */
[----:B------:R0:W-:Y:S04]  /*6b40*/  @P1 STG.E desc[UR46][R4.64+0x1e0], R13 ;  /* 0x0001e00d04001986 */ /* 0x0001e8000c10192e */
[----:B------:R0:W-:Y:S02]  /*6b50*/  @P0 STG.E desc[UR46][R6.64+0x1e4], R87 ;  /* 0x0001e45706000986 */ /* 0x0001e4000c10192e */
.L_x_158:
[----:B------:R-:W-:Y:S05]  /*6b60*/  BSYNC B0 ;  /* 0x0000000000007941 */ /* 0x000fea0003800000 */
.L_x_32:
[----:B0-----:R-:W2:Y:S01]  /*6b70*/  LDL.64 R4, [R1] ;  /* 0x0000000001047983 */ /* 0x001ea20000100a00 */
[----:B------:R-:W-:Y:S01]  /*6b80*/  ULDC.64 UR4, c[0x0][0x650] ;  /* 0x0001940000047ab9 */ /* 0x000fe20000000a00 */
[----:B------:R-:W-:Y:S02]  /*6b90*/  IMAD.U32 R0, RZ, RZ, UR45 ;  /* 0x0000002dff007e24 */ /* 0x000fe4000f8e00ff */
[----:B------:R-:W-:Y:S02]  /*6ba0*/  IMAD.MOV.U32 R22, RZ, RZ, -0x1 ;  /* 0xffffffffff167424 */ /* 0x000fe400078e00ff */
[----:B------:R0:W-:Y:S01]  /*6bb0*/  SYNCS.ARRIVE.TRANS64.A1T0 RZ, [R0+UR41], RZ ;  /* 0x000000ff00ff79a7 */ /* 0x0001e20008100029 */
[----:B-----5:R-:W-:Y:S02]  /*6bc0*/  IMAD.MOV.U32 R18, RZ, RZ, -0x1 ;  /* 0xffffffffff127424 */ /* 0x020fe400078e00ff */
[----:B------:R-:W-:Y:S01]  /*6bd0*/  IMAD.MOV.U32 R19, RZ, RZ, -0x1 ;  /* 0xffffffffff137424 */ /* 0x000fe200078e00ff */
[----:B0-----:R-:W-:-:S02]  /*6be0*/  PRMT R0, RZ, 0x7610, R0 ;  /* 0x00007610ff007816 */ /* 0x001fc40000000000 */
[----:B--2---:R-:W-:-:S05]  /*6bf0*/  LEA R16, P0, R4, R16, 0x1 ;  /* 0x0000001004107211 */ /* 0x004fca00078008ff */
[----:B------:R-:W-:Y:S01]  /*6c00*/  IMAD.X R17, R98, 0x1, R17, P0 ;  /* 0x0000000162117824 */ /* 0x000fe200000e0611 */
[----:B------:R-:W-:-:S04]  /*6c10*/  ISETP.GE.U32.AND P0, PT, R16, UR4, PT ;  /* 0x0000000410007c0c */ /* 0x000fc8000bf06070 */
[----:B------:R-:W-:-:S13]  /*6c20*/  ISETP.GE.U32.AND.EX P0, PT, R17, UR5, PT, P0 ;  /* 0x0000000511007c0c */ /* 0x000fda000bf06100 */
[----:B------:R-:W-:Y:S05]  /*6c30*/  @P0 BRA `(.L_x_159) ;  /* 0x00000004004c0947 */ /* 0x000fea0003800000 */
[----:B----4-:R-:W0:Y:S01]  /*6c40*/  LDC.64 R10, c[0x0][0x628] ;  /* 0x00018a00ff0a7b82 */ /* 0x010e220000000a00 */
[----:B------:R-:W2:Y:S01]  /*6c50*/  S2R R12, SR_CTAID.X ;  /* 0x00000000000c7919 */ /* 0x000ea20000002500 */
[----:B------:R-:W-:Y:S02]  /*6c60*/  IMAD.MOV.U32 R8, RZ, RZ, R16 ;  /* 0x000000ffff087224 */ /* 0x000fe400078e0010 */
[----:B------:R-:W-:Y:S01]  /*6c70*/  IMAD.MOV.U32 R9, RZ, RZ, R17 ;  /* 0x000000ffff097224 */ /* 0x000fe200078e0011 */
[----:B------:R-:W4:Y:S03]  /*6c80*/  S2R R18, SR_CTAID.Y ;  /* 0x0000000000127919 */ /* 0x000f260000002600 */
[----:B------:R-:W1:Y:S08]  /*6c90*/  LDC R0, c[0x0][0x630] ;  /* 0x00018c00ff007b82 */ /* 0x000e700000000800 */
[----:B------:R-:W1:Y:S01]  /*6ca0*/  LDC.64 R14, c[0x0][0x620] ;  /* 0x00018800ff0e7b82 */ /* 0x000e620000000a00 */
[----:B0-----:R-:W-:-:S04]  /*6cb0*/  ISETP.NE.U32.AND P0, PT, R10, RZ, PT ;  /* 0x000000ff0a00720c */ /* 0x001fc80003f05070 */
[----:B------:R-:W-:-:S13]  /*6cc0*/  ISETP.NE.AND.EX P0, PT, R11, RZ, PT, P0 ;  /* 0x000000ff0b00720c */ /* 0x000fda0003f05300 */
[----:B-12-4-:R-:W-:Y:S05]  /*6cd0*/  @!P0 BRA `(.L_x_160) ;  /* 0x0000000000288947 */ /* 0x016fea0003800000 */
[----:B------:R-:W0:Y:S02]  /*6ce0*/  LDC R3, c[0x0][0x634] ;  /* 0x00018d00ff037b82 */ /* 0x000e240000000800 */
[----:B0-----:R-:W-:-:S05]  /*6cf0*/  IADD3 R3, P0, R16, R3, RZ ;  /* 0x0000000310037210 */ /* 0x001fca0007f1e0ff */
[----:B------:R-:W-:-:S04]  /*6d00*/  IMAD.X R13, RZ, RZ, R17, P0 ;  /* 0x000000ffff0d7224 */ /* 0x000fc800000e0611 */
[----:B------:R-:W-:-:S04]  /*6d10*/  IMAD.WIDE.U32 R4, R13, R10, RZ ;  /* 0x0000000a0d047225 */ /* 0x000fc800078e00ff */
[----:B---3--:R-:W-:-:S04]  /*6d20*/  IMAD.WIDE.U32 R6, P0, R3, R11, R4 ;  /* 0x0000000b03067225 */ /* 0x008fc80007800004 */
[----:B------:R-:W-:-:S04]  /*6d30*/  IMAD.WIDE.U32 R4, R3, R10, RZ ;  /* 0x0000000a03047225 */ /* 0x000fc800078e00ff */
[----:B------:R-:W-:Y:S01]  /*6d40*/  IMAD.X R9, RZ, RZ, RZ, P0 ;  /* 0x000000ffff097224 */ /* 0x000fe200000e06ff */
[----:B------:R-:W-:Y:S01]  /*6d50*/  IADD3 RZ, P0, R5, R6, RZ ;  /* 0x0000000605ff7210 */ /* 0x000fe20007f1e0ff */
[----:B------:R-:W-:-:S04]  /*6d60*/  IMAD.MOV.U32 R8, RZ, RZ, R7 ;  /* 0x000000ffff087224 */ /* 0x000fc800078e0007 */
[----:B------:R-:W-:-:S08]  /*6d70*/  IMAD.WIDE.U32.X R8, R13, R11, R8, P0 ;  /* 0x0000000b0d087225 */ /* 0x000fd000000e0408 */
.L_x_160:
[-CC-:B------:R-:W-:Y:S01]  /*6d80*/  SHF.R.U64 R19, R8, R0.reuse, R9.reuse ;  /* 0x0000000008137219 */ /* 0x180fe20000001209 */
[----:B------:R-:W0:Y:S01]  /*6d90*/  LDC.64 R24, c[0x0][0x640] ;  /* 0x00019000ff187b82 */ /* 0x000e220000000a00 */
[----:B------:R-:W-:Y:S01]  /*6da0*/  SHF.R.U32.HI R0, RZ, R0, R9 ;  /* 0x00000000ff007219 */ /* 0x000fe20000011609 */
[----:B------:R-:W-:Y:S01]  /*6db0*/  ULDC UR4, c[0x0][0x150] ;  /* 0x0000540000047ab9 */ /* 0x000fe20000000800 */
[----:B------:R-:W-:Y:S02]  /*6dc0*/  IADD3 R3, P0, RZ, -R19, RZ ;  /* 0x80000013ff037210 */ /* 0x000fe40007f1e0ff */
[----:B---3--:R-:W-:-:S03]  /*6dd0*/  I2FP.F32.U32 R7, R12 ;  /* 0x0000000c00077245 */ /* 0x008fc60000201000 */
[----:B------:R-:W1:Y:S01]  /*6de0*/  LDC R6, c[0x0][0x618] ;  /* 0x00018600ff067b82 */ /* 0x000e620000000800 */
[----:B------:R-:W-:Y:S02]  /*6df0*/  IMAD.X R5, RZ, RZ, ~R0, P0 ;  /* 0x000000ffff057224 */ /* 0x000fe400000e0e00 */
[----:B------:R-:W-:Y:S01]  /*6e00*/  FMUL R7, R7, UR4 ;  /* 0x0000000407077c20 */ /* 0x000fe20008400000 */
[----:B------:R-:W-:Y:S01]  /*6e10*/  ULDC UR4, c[0x0][0x154] ;  /* 0x0000550000047ab9 */ /* 0x000fe20000000800 */
[-C--:B------:R-:W-:Y:S02]  /*6e20*/  IMAD R0, R5, R14.reuse, RZ ;  /* 0x0000000e05007224 */ /* 0x080fe400078e02ff */
[C---:B------:R-:W-:Y:S01]  /*6e30*/  IMAD.WIDE.U32 R4, R3.reuse, R14, R16 ;  /* 0x0000000e03047225 */ /* 0x040fe200078e0010 */
[----:B------:R-:W2:Y:S01]  /*6e40*/  LDC R8, c[0x0][0x608] ;  /* 0x00018200ff087b82 */ /* 0x000ea20000000800 */
[----:B------:R-:W3:Y:S02]  /*6e50*/  F2I.U32.TRUNC.NTZ R7, R7 ;  /* 0x0000000700077305 */ /* 0x000ee4000020f000 */
[----:B------:R-:W-:Y:S01]  /*6e60*/  IMAD R3, R3, R15, R0 ;  /* 0x0000000f03037224 */ /* 0x000fe200078e0200 */
[----:B------:R-:W-:-:S03]  /*6e70*/  I2FP.F32.U32 R0, R18 ;  /* 0x0000001200007245 */ /* 0x000fc60000201000 */
[----:B------:R-:W-:Y:S01]  /*6e80*/  IMAD.IADD R3, R5, 0x1, R3 ;  /* 0x0000000105037824 */ /* 0x000fe200078e0203 */
[----:B------:R-:W4:Y:S01]  /*6e90*/  LDC R11, c[0x0][0x658] ;  /* 0x00019600ff0b7b82 */ /* 0x000f220000000800 */
[----:B0-----:R-:W-:-:S04]  /*6ea0*/  ISETP.NE.U32.AND P0, PT, R24, RZ, PT ;  /* 0x000000ff1800720c */ /* 0x001fc80003f05070 */
[----:B------:R-:W-:-:S03]  /*6eb0*/  ISETP.NE.AND.EX P0, PT, R25, RZ, PT, P0 ;  /* 0x000000ff1900720c */ /* 0x000fc60003f05300 */
[----:B------:R-:W0:Y:S01]  /*6ec0*/  LDC R9, c[0x0][0x144] ;  /* 0x00005100ff097b82 */ /* 0x000e220000000800 */
[-C--:B-1----:R-:W-:Y:S01]  /*6ed0*/  SHF.R.U64 R10, R4, R6.reuse, R3 ;  /* 0x00000006040a7219 */ /* 0x082fe20000001203 */
[----:B---3--:R-:W-:Y:S01]  /*6ee0*/  IMAD.MOV R7, RZ, RZ, -R7 ;  /* 0x000000ffff077224 */ /* 0x008fe200078e0a07 */
[----:B------:R-:W-:Y:S01]  /*6ef0*/  SHF.R.U32.HI R3, RZ, R6, R3 ;  /* 0x00000006ff037219 */ /* 0x000fe20000011603 */
[----:B------:R-:W-:-:S04]  /*6f00*/  FMUL R6, R0, UR4 ;  /* 0x0000000400067c20 */ /* 0x000fc80008400000 */
[----:B------:R-:W1:Y:S01]  /*6f10*/  LDC R21, c[0x0][0x148] ;  /* 0x00005200ff157b82 */ /* 0x000e620000000800 */
[----:B------:R3:W0:Y:S01]  /*6f20*/  F2I.U32.TRUNC.NTZ R14, R6 ;  /* 0x00000006000e7305 */ /* 0x000622000020f000 */
[-CC-:B--2---:R-:W-:Y:S02]  /*6f30*/  SHF.R.U64 R13, R10, R8.reuse, R3.reuse ;  /* 0x000000080a0d7219 */ /* 0x184fe40000001203 */
[----:B------:R-:W-:-:S04]  /*6f40*/  SHF.R.U32.HI R0, RZ, R8, R3 ;  /* 0x00000008ff007219 */ /* 0x000fc80000011603 */
[----:B------:R-:W2:Y:S01]  /*6f50*/  LDC R20, c[0x0][0x648] ;  /* 0x00019200ff147b82 */ /* 0x000ea20000000800 */
[-CC-:B----4-:R-:W-:Y:S02]  /*6f60*/  SHF.R.U64 R15, R13, R11.reuse, R0.reuse ;  /* 0x0000000b0d0f7219 */ /* 0x190fe40000001200 */
[----:B------:R-:W-:-:S03]  /*6f70*/  SHF.R.U32.HI R5, RZ, R11, R0 ;  /* 0x0000000bff057219 */ /* 0x000fc60000011600 */
[----:B------:R-:W-:Y:S02]  /*6f80*/  IMAD.MOV.U32 R4, RZ, RZ, R15 ;  /* 0x000000ffff047224 */ /* 0x000fe400078e000f */
[----:B------:R-:W4:Y:S01]  /*6f90*/  LDC R26, c[0x0][0x638] ;  /* 0x00018e00ff1a7b82 */ /* 0x000f220000000800 */
[----:B0-----:R-:W-:-:S07]  /*6fa0*/  IMAD R22, R9, R7, R12 ;  /* 0x0000000709167224 */ /* 0x001fce00078e020c */
[----:B------:R-:W0:Y:S08]  /*6fb0*/  LDC R27, c[0x0][0x610] ;  /* 0x00018400ff1b7b82 */ /* 0x000e300000000800 */
[----:B------:R-:W0:Y:S01]  /*6fc0*/  LDC R28, c[0x0][0x600] ;  /* 0x00018000ff1c7b82 */ /* 0x000e220000000800 */
[----:B-123--:R-:W-:Y:S05]  /*6fd0*/  @!P0 BRA `(.L_x_161) ;  /* 0x0000000000288947 */ /* 0x00efea0003800000 */
[----:B------:R-:W1:Y:S02]  /*6fe0*/  LDC R0, c[0x0][0x64c] ;  /* 0x00019300ff007b82 */ /* 0x000e640000000800 */
[----:B-1----:R-:W-:-:S05]  /*6ff0*/  IADD3 R3, P0, R15, R0, RZ ;  /* 0x000000000f037210 */ /* 0x002fca0007f1e0ff */
        /* <DEDUP_REMOVED lines=8> */
.L_x_161:
[----:B------:R-:W-:Y:S01]  /*7080*/  ISETP.NE.AND P0, PT, R2, 0x1, PT ;  /* 0x000000010200780c */ /* 0x000fe20003f05270 */
[----:B------:R-:W-:Y:S01]  /*7090*/  IMAD.MOV R14, RZ, RZ, -R14 ;  /* 0x000000ffff0e7224 */ /* 0x000fe200078e0a0e */
[----:B------:R-:W-:Y:S02]  /*70a0*/  SHF.R.U64 R0, R4, R20, R5 ;  /* 0x0000001404007219 */ /* 0x000fe40000001205 */
[----:B------:R-:W-:Y:S02]  /*70b0*/  LOP3.LUT R3, R13, R100, RZ, 0xc0, !PT ;  /* 0x000000640d037212 */ /* 0x000fe400078ec0ff */
[----:B------:R-:W-:Y:S01]  /*70c0*/  LOP3.LUT R5, R10, R99, RZ, 0xc0, !PT ;  /* 0x000000630a057212 */ /* 0x000fe200078ec0ff */
[----:B------:R-:W-:Y:S02]  /*70d0*/  IMAD.MOV R4, RZ, RZ, -R0 ;  /* 0x000000ffff047224 */ /* 0x000fe400078e0a00 */
[----:B------:R-:W-:Y:S02]  /*70e0*/  IMAD R3, R96, R0, R3 ;  /* 0x0000000060037224 */ /* 0x000fe400078e0203 */
[----:B----4-:R-:W-:-:S02]  /*70f0*/  IMAD R0, R4, R26, R15 ;  /* 0x0000001a04007224 */ /* 0x010fc400078e020f */
[----:B------:R-:W-:Y:S02]  /*7100*/  @P0 IMAD R22, R21, R14, R18 ;  /* 0x0000000e15160224 */ /* 0x000fe400078e0212 */
[----:B------:R-:W-:Y:S02]  /*7110*/  IMAD.MOV.U32 R4, RZ, RZ, 0x1 ;  /* 0x00000001ff047424 */ /* 0x000fe400078e00ff */
[----:B0-----:R-:W-:Y:S02]  /*7120*/  IMAD R22, R3, R27, R22 ;  /* 0x0000001b03167224 */ /* 0x001fe400078e0216 */
[----:B------:R-:W-:Y:S01]  /*7130*/  IMAD R3, R0, R28, R5 ;  /* 0x0000001c00037224 */ /* 0x000fe200078e0205 */
[----:B------:R-:W-:-:S04]  /*7140*/  PRMT R0, R4, 0x7610, R0 ;  /* 0x0000761004007816 */ /* 0x000fc80000000000 */
[----:B------:R-:W-:Y:S02]  /*7150*/  SEL R18, R3, R22, !P0 ;  /* 0x0000001603127207 */ /* 0x000fe40004000000 */
[----:B------:R-:W-:-:S07]  /*7160*/  SEL R22, R22, R3, !P0 ;  /* 0x0000000316167207 */ /* 0x000fce0004000000 */
.L_x_159:
[----:B------:R-:W-:Y:S01]  /*7170*/  LOP3.LUT P0, RZ, R0, 0xff, RZ, 0xc0, !PT ;  /* 0x000000ff00ff7812 */ /* 0x000fe2000780c0ff */
[----:B------:R-:W-:Y:S01]  /*7180*/  UIMAD.WIDE.U32 UR4, UR36, -0x55555555, URZ ;  /* 0xaaaaaaab240478a5 */ /* 0x000fe2000f8e003f */
[----:B------:R-:W-:-:S03]  /*7190*/  LOP3.LUT R103, R103, 0x1, RZ, 0x3c, !PT ;  /* 0x0000000167677812 */ /* 0x000fc600078e3cff */
[----:B------:R-:W-:-:S04]  /*71a0*/  USHF.R.U32.HI UR4, URZ, 0x2, UR5 ;  /* 0x000000023f047899 */ /* 0x000fc80008011605 */
[----:B------:R-:W-:-:S04]  /*71b0*/  UIMAD UR36, UR4, -0x6, UR36 ;  /* 0xfffffffa042478a4 */ /* 0x000fc8000f8e0224 */
[----:B------:R-:W-:Y:S08]  /*71c0*/  @P0 BRA `(.L_x_162) ;  /* 0xffffffa000e40947 */ /* 0x000ff0000383ffff */
[----:B------:R-:W-:Y:S05]  /*71d0*/  EXIT ;  /* 0x000000000000794d */ /* 0x000fea0003800000 */
.L_x_13:
[----:B------:R-:W-:-:S08]  /*71e0*/  ISETP.NE.AND P0, PT, R14, RZ, PT ;  /* 0x000000ff0e00720c */ /* 0x000fd00003f05270 */
[----:B0-----:R-:W0:-:S00]  /*71f0*/  USETMAXREG.DEALLOC.CTAPOOL 0x28 ;  /* 0x00000028000079c8 */ /* 0x001e0000080e0500 */
[----:B------:R-:W-:Y:S05]  /*7200*/  @P0 EXIT ;  /* 0x000000000000094d */ /* 0x000fea0003800000 */
[----:B0-----:R-:W-:Y:S01]  /*7210*/  LOP3.LUT P0, RZ, R3, 0xff, RZ, 0xc0, !PT ;  /* 0x000000ff03ff7812 */ /* 0x001fe2000780c0ff */
[----:B------:R-:W-:Y:S02]  /*7220*/  IMAD.MOV.U32 R3, RZ, RZ, 0x1 ;  /* 0x00000001ff037424 */ /* 0x000fe400078e00ff */
[----:B------:R-:W-:-:S10]  /*7230*/  IMAD.MOV.U32 R8, RZ, RZ, RZ ;  /* 0x000000ffff087224 */ /* 0x000fd400078e00ff */
[----:B------:R-:W-:Y:S05]  /*7240*/  @!P0 BRA `(.L_x_163) ;  /* 0x0000000c00988947 */ /* 0x000fea0003800000 */
[----:B------:R-:W-:Y:S01]  /*7250*/  LOP3.LUT P0, RZ, R4, 0x1f, RZ, 0xc0, !PT ;  /* 0x0000001f04ff7812 */ /* 0x000fe2000780c0ff */
[----:B------:R-:W-:Y:S01]  /*7260*/  ULDC UR21, c[0x0][0x658] ;  /* 0x0001960000157ab9 */ /* 0x000fe20000000800 */
[----:B------:R-:W-:Y:S01]  /*7270*/  UMOV UR4, 0xffffffff ;  /* 0xffffffff00047882 */ /* 0x000fe20000000000 */
[----:B------:R-:W-:Y:S01]  /*7280*/  BSSY B0, `(.L_x_163) ;  /* 0x00000e2000007945 */ /* 0x000fe20003800000 */
[----:B------:R-:W-:Y:S01]  /*7290*/  USHF.L.U32 UR4, UR4, UR21, URZ ;  /* 0x0000001504047299 */ /* 0x000fe2000800063f */
[C---:B------:R-:W-:Y:S01]  /*72a0*/  ISETP.NE.AND P2, PT, R5.reuse, RZ, PT ;  /* 0x000000ff0500720c */ /* 0x040fe20003f45270 */
[----:B------:R-:W-:Y:S01]  /*72b0*/  IMAD.MOV.U32 R10, RZ, RZ, 0x1 ;  /* 0x00000001ff0a7424 */ /* 0x000fe200078e00ff */
[----:B------:R-:W-:Y:S01]  /*72c0*/  ISETP.NE.OR P0, PT, R5, RZ, !P0 ;  /* 0x000000ff0500720c */ /* 0x000fe20004705670 */
[----:B------:R-:W-:Y:S01]  /*72d0*/  IMAD.MOV.U32 R3, RZ, RZ, 0x1 ;  /* 0x00000001ff037424 */ /* 0x000fe200078e00ff */
[----:B------:R-:W-:Y:S01]  /*72e0*/  LOP3.LUT R9, R23, 0x2, RZ, 0xfc, !PT ;  /* 0x0000000217097812 */ /* 0x000fe200078efcff */
[----:B------:R-:W-:Y:S01]  /*72f0*/  IMAD.MOV.U32 R8, RZ, RZ, RZ ;  /* 0x000000ffff087224 */ /* 0x000fe200078e00ff */
[----:B------:R-:W-:Y:S01]  /*7300*/  ULDC UR13, c[0x0][0x600] ;  /* 0x00018000000d7ab9 */ /* 0x000fe20000000800 */
[----:B------:R-:W-:Y:S01]  /*7310*/  UMOV UR5, 0x1 ;  /* 0x0000000100057882 */ /* 0x000fe20000000000 */
[----:B------:R-:W-:-:S02]  /*7320*/  UIADD3 UR30, UR37, 0x1, URZ ;  /* 0x00000001251e7890 */ /* 0x000fc4000fffe03f */
[----:B------:R-:W-:Y:S02]  /*7330*/  UIADD3 UR13, UR13, -0x1, URZ ;  /* 0xffffffff0d0d7890 */ /* 0x000fe4000fffe03f */
[----:B------:R-:W-:Y:S02]  /*7340*/  USHF.L.U32 UR21, UR5, UR21, URZ ;  /* 0x0000001505157299 */ /* 0x000fe4000800063f */
[----:B------:R-:W-:Y:S01]  /*7350*/  ULOP3.LUT UR29, URZ, UR4, URZ, 0x33, !UPT ;  /* 0x000000043f1d7292 */ /* 0x000fe2000f8e333f */
[----:B------:R-:W-:-:S11]  /*7360*/  ULDC.64 UR14, c[0x0][0x198] ;  /* 0x00006600000e7ab9 */ /* 0x000fd60000000a00 */
.L_x_175:
[----:B------:R-:W-:-:S03]  /*7370*/  UMOV UR4, 0xffffffff ;  /* 0xffffffff00047882 */ /* 0x000fc60000000000 */
[----:B------:R-:W-:Y:S05]  /*7380*/  BRA.DIV UR4, `(.L_x_164) ;  /* 0x0000001204ac7947 */ /* 0x000fea000b800000 */
[----:B------:R-:W-:-:S13]  /*7390*/  ELECT P6, URZ, PT ;  /* 0x00000000003f782f */ /* 0x000fda00038c0000 */
.L_x_190:
[----:B------:R-:W0:Y:S01]  /*73a0*/  LDC R4, c[0x0][0x28c] ;  /* 0x0000a300ff047b82 */ /* 0x000e220000000800 */
[----:B------:R-:W-:Y:S01]  /*73b0*/  BSSY B1, `(.L_x_165) ;  /* 0x000005a000017945 */ /* 0x000fe20003800000 */
[----:B0-----:R-:W-:-:S13]  /*73c0*/  ISETP.LT.OR P6, PT, R4, 0x1, !P6 ;  /* 0x000000010400780c */ /* 0x001fda00077c1670 */
[----:B------:R-:W-:Y:S05]  /*73d0*/  @P6 BRA `(.L_x_166) ;  /* 0x00000004005c6947 */ /* 0x000fea0003800000 */
[----:B------:R-:W-:Y:S02]  /*73e0*/  IMAD.SHL.U32 R22, R22, 0x40, RZ ;  /* 0x0000004016167824 */ /* 0x000fe400078e00ff */
[----:B------:R-:W-:Y:S02]  /*73f0*/  IMAD.SHL.U32 R18, R18, 0x80, RZ ;  /* 0x0000008012127824 */ /* 0x000fe400078e00ff */
[----:B------:R-:W-:Y:S02]  /*7400*/  IMAD.MOV.U32 R13, RZ, RZ, RZ ;  /* 0x000000ffff0d7224 */ /* 0x000fe400078e00ff */
[----:B------:R-:W-:Y:S02]  /*7410*/  IMAD.U32 R14, RZ, RZ, UR30 ;  /* 0x0000001eff0e7e24 */ /* 0x000fe4000f8e00ff */
[----:B------:R-:W-:Y:S02]  /*7420*/  IMAD.MOV.U32 R4, RZ, RZ, R3 ;  /* 0x000000ffff047224 */ /* 0x000fe400078e0003 */
[----:B------:R-:W-:-:S07]  /*7430*/  IMAD.MOV.U32 R5, RZ, RZ, R8 ;  /* 0x000000ffff057224 */ /* 0x000fce00078e0008 */
.L_x_170:
[----:B------:R-:W0:Y:S01]  /*7440*/  S2R R7, SR_CgaCtaId ;  /* 0x0000000000077919 */ /* 0x000e220000008800 */
[----:B------:R-:W-:-:S04]  /*7450*/  MOV R6, 0x400 ;  /* 0x0000040000067802 */ /* 0x000fc80000000f00 */
[----:B0-----:R-:W-:Y:S02]  /*7460*/  LEA R12, R7, R6, 0x18 ;  /* 0x00000006070c7211 */ /* 0x001fe400078ec0ff */
[----:B------:R-:W-:Y:S01]  /*7470*/  SHF.L.U32 R6, R4, 0x1f, RZ ;  /* 0x0000001f04067819 */ /* 0x000fe200000006ff */
[----:B------:R-:W0:Y:S02]  /*7480*/  @!P2 LDC R7, c[0x0][0x500] ;  /* 0x00014000ff07ab82 */ /* 0x000e240000000800 */
[----:B------:R-:W-:-:S04]  /*7490*/  IMAD R11, R5, 0x8, R12 ;  /* 0x00000008050b7824 */ /* 0x000fc800078e020c */
[----:B------:R-:W1:Y:S02]  /*74a0*/  SYNCS.PHASECHK.TRANS64.TRYWAIT P1, [R11+URZ+0x30], R6 ;  /* 0x000030060b0075a7 */ /* 0x000e64000802017f */
[----:B-1----:R-:W-:Y:S05]  /*74b0*/  @!P1 BRA `(.L_x_167) ;  /* 0x0000001000809947 */ /* 0x002fea0003800000 */
.L_x_191:
[----:B-1----:R-:W-:Y:S01]  /*74c0*/  PRMT R6, R9, 0x9910, RZ ;  /* 0x0000991009067816 */ /* 0x002fe200000000ff */
[----:B0-----:R0:W-:Y:S03]  /*74d0*/  @!P2 SYNCS.ARRIVE.TRANS64 RZ, [R11+URZ], R7 ;  /* 0x000000070bffa9a7 */ /* 0x0011e6000800003f */
[----:B------:R-:W-:-:S13]  /*74e0*/  ISETP.NE.AND P1, PT, R6, 0x2, PT ;  /* 0x000000020600780c */ /* 0x000fda0003f25270 */
[----:B0-----:R-:W-:Y:S05]  /*74f0*/  @P1 BRA `(.L_x_168) ;  /* 0x0000000000041947 */ /* 0x001fea0003800000 */
[----:B------:R-:W-:Y:S01]  /*7500*/  BPT.TRAP 0x1 ;  /* 0x000000040000795c */ /* 0x000fe20000300000 */
.L_x_168:
[----:B------:R-:W-:Y:S05]  /*7510*/  @P0 BRA `(.L_x_169) ;  /* 0x0000000000040947 */ /* 0x000fea0003800000 */
[----:B------:R-:W-:Y:S01]  /*7520*/  BPT.TRAP 0x1 ;  /* 0x000000040000795c */ /* 0x000fe20000300000 */
.L_x_169:
[----:B------:R-:W-:Y:S01]  /*7530*/  R2UR UR56, R12 ;  /* 0x000000000c3872ca */ /* 0x000fe200000e0000 */
[----:B------:R-:W-:Y:S01]  /*7540*/  IMAD R12, R5, 0x8000, R12 ;  /* 0x00008000050c7824 */ /* 0x000fe200078e020c */
[----:B------:R-:W-:Y:S01]  /*7550*/  R2UR UR10, R13 ;  /* 0x000000000d0a72ca */ /* 0x000fe200000e0000 */
[----:B------:R-:W-:Y:S01]  /*7560*/  UIADD3 UR22, UP0, UR14, 0xf0, URZ ;  /* 0x000000f00e167890 */ /* 0x000fe2000ff1e03f */
[----:B------:R-:W-:Y:S01]  /*7570*/  R2UR UR16, R5 ;  /* 0x00000000051072ca */ /* 0x000fe200000e0000 */
[----:B------:R-:W-:Y:S01]  /*7580*/  VIADD R14, R14, 0xffffffff ;  /* 0xffffffff0e0e7836 */ /* 0x000fe20000000000 */
[----:B------:R-:W-:Y:S01]  /*7590*/  R2UR UR32, R12 ;  /* 0x000000000c2072ca */ /* 0x000fe200000e0000 */
[----:B------:R-:W-:Y:S01]  /*75a0*/  UIADD3.X UR23, URZ, UR15, URZ, UP0, !UPT ;  /* 0x0000000f3f177290 */ /* 0x000fe200087fe43f */
[----:B------:R-:W-:Y:S01]  /*75b0*/  R2UR UR9, R11 ;  /* 0x000000000b0972ca */ /* 0x000fe200000e0000 */
[----:B------:R-:W-:Y:S01]  /*75c0*/  UIADD3 UR6, UP1, UR14, 0x1f0, URZ ;  /* 0x000001f00e067890 */ /* 0x000fe2000ff3e03f */
[----:B------:R-:W-:Y:S01]  /*75d0*/  R2UR UR11, R22 ;  /* 0x00000000160b72ca */ /* 0x000fe200000e0000 */
[----:B------:R-:W-:Y:S01]  /*75e0*/  UMOV UR4, 0x0 ;  /* 0x0000000000047882 */ /* 0x000fe20000000000 */
[----:B------:R-:W-:Y:S01]  /*75f0*/  R2UR UR12, R19 ;  /* 0x00000000130c72ca */ /* 0x000fe200000e0000 */
[----:B------:R-:W-:Y:S01]  /*7600*/  UIADD3 UR56, UR56, 0x30180, URZ ;  /* 0x0003018038387890 */ /* 0x000fe2000fffe03f */
[----:B------:R-:W-:Y:S01]  /*7610*/  R2UR UR59, R18 ;  /* 0x00000000123b72ca */ /* 0x000fe200000e0000 */
[----:B------:R-:W-:Y:S01]  /*7620*/  UIADD3 UR50, UR10, 0x20, URZ ;  /* 0x000000200a327890 */ /* 0x000fe2000fffe03f */
[----:B------:R-:W-:Y:S01]  /*7630*/  ISETP.GT.AND P3, PT, R14, 0x1, PT ;  /* 0x000000010e00780c */ /* 0x000fe20003f64270 */
[----:B------:R-:W-:Y:S01]  /*7640*/  ULEA UR56, UR16, UR56, 0x10 ;  /* 0x0000003810387291 */ /* 0x000fe2000f8e803f */
[----:B------:R-:W-:Y:S01]  /*7650*/  VIADD R5, R5, 0x1 ;  /* 0x0000000105057836 */ /* 0x000fe20000000000 */
[----:B------:R-:W-:Y:S01]  /*7660*/  UIADD3 UR8, UR32, 0x180, URZ ;  /* 0x0000018020087890 */ /* 0x000fe2000fffe03f */
[----:B------:R-:W-:Y:S01]  /*7670*/  VIADD R13, R13, 0x80 ;  /* 0x000000800d0d7836 */ /* 0x000fe20000000000 */
[----:B------:R-:W-:-:S02]  /*7680*/  UIADD3 UR48, UR32, 0x2180, URZ ;  /* 0x0000218020307890 */ /* 0x000fc4000fffe03f */
[----:B------:R-:W-:Y:S01]  /*7690*/  UIADD3 UR42, UR10, 0x40, URZ ;  /* 0x000000400a2a7890 */ /* 0x000fe2000fffe03f */
[C---:B------:R-:W-:Y:S01]  /*76a0*/  ISETP.NE.AND P1, PT, R5.reuse, 0x6, PT ;  /* 0x000000060500780c */ /* 0x040fe20003f25270 */
[----:B------:R-:W-:Y:S02]  /*76b0*/  UIADD3 UR40, UR32, 0x4180, URZ ;  /* 0x0000418020287890 */ /* 0x000fe4000fffe03f */
[----:B------:R-:W-:Y:S01]  /*76c0*/  UIADD3 UR34, UR10, 0x60, URZ ;  /* 0x000000600a227890 */ /* 0x000fe2000fffe03f */
[----:B------:R-:W-:Y:S01]  /*76d0*/  SEL R7, RZ, 0x1, P1 ;  /* 0x00000001ff077807 */ /* 0x000fe20000800000 */
[----:B------:R-:W-:Y:S01]  /*76e0*/  UIADD3 UR32, UR32, 0x6180, URZ ;  /* 0x0000618020207890 */ /* 0x000fe2000fffe03f */
[----:B------:R-:W-:Y:S01]  /*76f0*/  SEL R5, R5, RZ, P1 ;  /* 0x000000ff05057207 */ /* 0x000fe20000800000 */
[----:B------:R-:W-:Y:S01]  /*7700*/  UMOV UR5, 0x10000000 ;  /* 0x1000000000057882 */ /* 0x000fe20000000000 */
[----:B------:R-:W-:Y:S01]  /*7710*/  UIADD3.X UR7, URZ, UR15, URZ, UP1, !UPT ;  /* 0x0000000f3f077290 */ /* 0x000fe20008ffe43f */
[----:B------:R0:W-:Y:S01]  /*7720*/  UTMALDG.3D [UR8], [UR22], desc[UR4] ;  /* 0x00000408160075b4 */ /* 0x0001e20008011000 */
[----:B------:R-:W-:Y:S01]  /*7730*/  UIADD3 UR24, UR56, 0x4000, URZ ;  /* 0x0000400038187890 */ /* 0x000fe2000fffe03f */
[----:B------:R-:W-:Y:S01]  /*7740*/  LOP3.LUT R4, R4, R7, RZ, 0x3c, !PT ;  /* 0x0000000704047212 */ /* 0x000fe200078e3cff */
[----:B------:R-:W-:Y:S01]  /*7750*/  UIADD3 UR16, UR56, 0x8000, URZ ;  /* 0x0000800038107890 */ /* 0x000fe2000fffe03f */
[----:B------:R-:W-:Y:S01]  /*7760*/  UMOV UR49, UR9 ;  /* 0x0000000900317c82 */ /* 0x000fe20008000000 */
        /* <DEDUP_REMOVED lines=8> */
[----:B------:R1:W-:Y:S01]  /*77f0*/  UTMALDG.3D [UR48], [UR22], desc[UR4] ;  /* 0x00000430160075b4 */ /* 0x0003e20008011000 */
        /* <DEDUP_REMOVED lines=9> */
[----:B0-----:R-:W-:Y:S01]  /*7890*/  UIADD3 UR8, UR56, 0xc000, URZ ;  /* 0x0000c00038087890 */ /* 0x001fe2000fffe03f */
[----:B------:R-:W-:Y:S01]  /*78a0*/  UMOV UR19, UR59 ;  /* 0x0000003b00137c82 */ /* 0x000fe20008000000 */
[----:B------:R-:W-:Y:S01]  /*78b0*/  UMOV UR20, UR12 ;  /* 0x0000000c00147c82 */ /* 0x000fe20008000000 */
[----:B------:R-:W-:Y:S01]  /*78c0*/  UMOV UR18, UR42 ;  /* 0x0000002a00127c82 */ /* 0x000fe20008000000 */
[----:B------:R-:W-:Y:S01]  /*78d0*/  UMOV UR11, UR59 ;  /* 0x0000003b000b7c82 */ /* 0x000fe20008000000 */
[----:B------:R1:W-:Y:S01]  /*78e0*/  UTMALDG.3D [UR32], [UR22], desc[UR4] ;  /* 0x00000420160075b4 */ /* 0x0003e20008011000 */
[----:B------:R-:W-:Y:S01]  /*78f0*/  UMOV UR10, UR34 ;  /* 0x00000022000a7c82 */ /* 0x000fe20008000000 */
[----:B------:R1:W-:Y:S01]  /*7900*/  UTMALDG.3D [UR56], [UR6], desc[UR4] ;  /* 0x00000438060075b4 */ /* 0x0003e20008011000 */
[----:B------:R1:W-:Y:S01]  /*7910*/  UTMALDG.3D [UR24], [UR6], desc[UR4] ;  /* 0x00000418060075b4 */ /* 0x0003e20008011000 */
[----:B------:R1:W-:Y:S01]  /*7920*/  UTMALDG.3D [UR16], [UR6], desc[UR4] ;  /* 0x00000410060075b4 */ /* 0x0003e20008011000 */
[----:B------:R1:W-:Y:S02]  /*7930*/  UTMALDG.3D [UR8], [UR6], desc[UR4] ;  /* 0x00000408060075b4 */ /* 0x0003e40008011000 */
[----:B-1----:R-:W-:Y:S05]  /*7940*/  @P3 BRA `(.L_x_170) ;  /* 0xfffffff800bc3947 */ /* 0x002fea000383ffff */
.L_x_166:
[----:B------:R-:W-:Y:S05]  /*7950*/  BSYNC B1 ;  /* 0x0000000000017941 */ /* 0x000fea0003800000 */
.L_x_165:
[----:B------:R-:W2:Y:S01]  /*7960*/  LDL.64 R20, [R1] ;  /* 0x0000000001147983 */ /* 0x000ea20000100a00 */
[----:B------:R-:W-:Y:S01]  /*7970*/  LOP3.LUT P4, RZ, R10, 0xff, RZ, 0xc0, !PT ;  /* 0x000000ff0aff7812 */ /* 0x000fe2000788c0ff */
[----:B------:R-:W-:Y:S01]  /*7980*/  VIADD R7, R8, UR37 ;  /* 0x0000002508077c36 */ /* 0x000fe20008000000 */
[----:B------:R-:W-:Y:S01]  /*7990*/  ULDC.64 UR4, c[0x0][0x650] ;  /* 0x0001940000047ab9 */ /* 0x000fe20000000a00 */
[----:B------:R-:W-:Y:S01]  /*79a0*/  IMAD.U32 R8, RZ, RZ, UR37 ;  /* 0x00000025ff087e24 */ /* 0x000fe2000f8e00ff */
[----:B------:R-:W-:Y:S01]  /*79b0*/  UISETP.GE.U32.AND UP0, UPT, UR37, 0x6, UPT ;  /* 0x000000062500788c */ /* 0x000fe2000bf06070 */
[----:B------:R-:W-:Y:S01]  /*79c0*/  BSSY B1, `(.L_x_171) ;  /* 0x000006b000017945 */ /* 0x000fe20003800000 */
[----:B------:R-:W-:Y:S01]  /*79d0*/  ISETP.GT.U32.AND P1, PT, R7, 0x5, PT ;  /* 0x000000050700780c */ /* 0x000fe20003f24070 */
[----:B------:R-:W-:Y:S01]  /*79e0*/  IMAD.MOV.U32 R22, RZ, RZ, -0x1 ;  /* 0xffffffffff167424 */ /* 0x000fe200078e00ff */
[----:B------:R-:W-:Y:S01]  /*79f0*/  PRMT R10, RZ, 0x7610, R10 ;  /* 0x00007610ff0a7816 */ /* 0x000fe2000000000a */
[----:B------:R-:W-:Y:S01]  /*7a00*/  IMAD.MOV.U32 R18, RZ, RZ, -0x1 ;  /* 0xffffffffff127424 */ /* 0x000fe200078e00ff */
[----:B------:R-:W-:Y:S01]  /*7a10*/  ISETP.LT.U32.AND P1, PT, R8, 0x6, P1 ;  /* 0x000000060800780c */ /* 0x000fe20000f21070 */
[----:B------:R-:W-:Y:S01]  /*7a20*/  IMAD.MOV.U32 R19, RZ, RZ, -0x1 ;  /* 0xffffffffff137424 */ /* 0x000fe200078e00ff */
[----:B------:R-:W-:Y:S01]  /*7a30*/  PLOP3.LUT P3, PT, PT, PT, UP0, 0x80, 0x0 ;  /* 0x000000000000781c */ /* 0x000fe20003f6f008 */
[----:B------:R-:W0:Y:S01]  /*7a40*/  @P4 S2R R5, SR_CgaCtaId ;  /* 0x0000000000054919 */ /* 0x000e220000008800 */
[----:B------:R-:W-:-:S04]  /*7a50*/  @P4 MOV R4, 0x400 ;  /* 0x0000040000044802 */ /* 0x000fc80000000f00 */
[----:B0-----:R-:W-:Y:S01]  /*7a60*/  @P4 LEA R6, R5, R4, 0x18 ;  /* 0x0000000405064211 */ /* 0x001fe200078ec0ff */
[----:B------:R-:W-:Y:S01]  /*7a70*/  IMAD.WIDE.U32 R4, R7, -0x55555555, RZ ;  /* 0xaaaaaaab07047825 */ /* 0x000fe200078e00ff */
[----:B------:R-:W-:Y:S02]  /*7a80*/  SEL R4, RZ, 0x1, !P1 ;  /* 0x00000001ff047807 */ /* 0x000fe40004800000 */
[----:B------:R0:W-:Y:S02]  /*7a90*/  @P4 SYNCS.ARRIVE.TRANS64.A1T0 RZ, [R6+URZ+0x98], RZ ;  /* 0x000098ff06ff49a7 */ /* 0x0001e4000810003f */
[----:B------:R-:W-:Y:S02]  /*7aa0*/  LOP3.LUT R3, R3, R4, RZ, 0x3c, !PT ;  /* 0x0000000403037212 */ /* 0x000fe400078e3cff */
[----:B------:R-:W-:Y:S02]  /*7ab0*/  PRMT R4, RZ, 0x7610, R4 ;  /* 0x00007610ff047816 */ /* 0x000fe40000000004 */
[----:B0-----:R-:W-:-:S04]  /*7ac0*/  SHF.R.U32.HI R6, RZ, 0x2, R5 ;  /* 0x00000002ff067819 */ /* 0x001fc80000011605 */
[----:B------:R-:W-:Y:S01]  /*7ad0*/  @P3 LOP3.LUT R3, R3, 0x1, R6, 0x78, !PT ;  /* 0x0000000103033812 */ /* 0x000fe200078e7806 */
[----:B------:R-:W-:Y:S01]  /*7ae0*/  IMAD R8, R6, -0x6, R7 ;  /* 0xfffffffa06087824 */ /* 0x000fe200078e0207 */
[----:B--2---:R-:W-:-:S04]  /*7af0*/  IADD3 R16, P4, R16, R20, RZ ;  /* 0x0000001410107210 */ /* 0x004fc80007f9e0ff */
[----:B------:R-:W-:Y:S01]  /*7b00*/  ISETP.GE.U32.AND P1, PT, R16, UR4, PT ;  /* 0x0000000410007c0c */ /* 0x000fe2000bf26070 */
[----:B------:R-:W-:-:S05]  /*7b10*/  IMAD.X R17, R17, 0x1, R0, P4 ;  /* 0x0000000111117824 */ /* 0x000fca00020e0600 */
[----:B------:R-:W-:-:S13]  /*7b20*/  ISETP.GE.U32.AND.EX P1, PT, R17, UR5, PT, P1 ;  /* 0x0000000511007c0c */ /* 0x000fda000bf26110 */
[----:B------:R-:W-:Y:S05]  /*7b30*/  @P1 BRA `(.L_x_172) ;  /* 0x00000004004c1947 */ /* 0x000fea0003800000 */
[----:B------:R-:W0:Y:S01]  /*7b40*/  S2R R12, SR_CTAID.X ;  /* 0x00000000000c7919 */ /* 0x000e220000002500 */
[----:B------:R-:W-:Y:S01]  /*7b50*/  ULDC.64 UR4, c[0x0][0x628] ;  /* 0x00018a0000047ab9 */ /* 0x000fe20000000a00 */
[----:B------:R-:W1:Y:S01]  /*7b60*/  LDC R13, c[0x0][0x144] ;  /* 0x00005100ff0d7b82 */ /* 0x000e620000000800 */
[----:B------:R-:W-:Y:S01]  /*7b70*/  ISETP.NE.U32.AND P1, PT, RZ, UR4, PT ;  /* 0x00000004ff007c0c */ /* 0x000fe2000bf25070 */
[----:B------:R-:W2:Y:S01]  /*7b80*/  S2R R11, SR_CTAID.Y ;  /* 0x00000000000b7919 */ /* 0x000ea20000002600 */
[----:B------:R-:W-:Y:S01]  /*7b90*/  ULDC UR6, c[0x0][0x150] ;  /* 0x0000540000067ab9 */ /* 0x000fe20000000800 */
[----:B------:R-:W-:Y:S01]  /*7ba0*/  ULDC UR7, c[0x0][0x630] ;  /* 0x00018c0000077ab9 */ /* 0x000fe20000000800 */
[----:B------:R-:W-:Y:S01]  /*7bb0*/  ISETP.NE.AND.EX P1, PT, RZ, UR5, PT, P1 ;  /* 0x00000005ff007c0c */ /* 0x000fe2000bf25310 */
[----:B------:R-:W-:Y:S01]  /*7bc0*/  IMAD.MOV.U32 R4, RZ, RZ, R16 ;  /* 0x000000ffff047224 */ /* 0x000fe200078e0010 */
[----:B0-----:R-:W-:-:S05]  /*7bd0*/  I2FP.F32.U32 R5, R12 ;  /* 0x0000000c00057245 */ /* 0x001fca0000201000 */
[----:B------:R-:W-:Y:S01]  /*7be0*/  FMUL R14, R5, UR6 ;  /* 0x00000006050e7c20 */ /* 0x000fe20008400000 */
[----:B------:R-:W-:-:S05]  /*7bf0*/  IMAD.MOV.U32 R5, RZ, RZ, R17 ;  /* 0x000000ffff057224 */ /* 0x000fca00078e0011 */
[----:B--2---:R-:W-:Y:S05]  /*7c00*/  @!P1 BRA `(.L_x_173) ;  /* 0x0000000000289947 */ /* 0x004fea0003800000 */
[----:B------:R-:W-:Y:S02]  /*7c10*/  ULDC UR6, c[0x0][0x634] ;  /* 0x00018d0000067ab9 */ /* 0x000fe40000000800 */
[----:B------:R-:W-:-:S05]  /*7c20*/  IADD3 R5, P1, R16, UR6, RZ ;  /* 0x0000000610057c10 */ /* 0x000fca000ff3e0ff */
[----:B------:R-:W-:-:S04]  /*7c30*/  IMAD.X R15, RZ, RZ, R17, P1 ;  /* 0x000000ffff0f7224 */ /* 0x000fc800008e0611 */
[----:B------:R-:W-:-:S04]  /*7c40*/  IMAD.WIDE.U32 R6, R15, UR4, RZ ;  /* 0x000000040f067c25 */ /* 0x000fc8000f8e00ff */
[----:B------:R-:W-:-:S04]  /*7c50*/  IMAD.WIDE.U32 R6, P1, R5, UR5, R6 ;  /* 0x0000000505067c25 */ /* 0x000fc8000f820006 */
[----:B------:R-:W-:-:S04]  /*7c60*/  IMAD.WIDE.U32 R4, R5, UR4, RZ ;  /* 0x0000000405047c25 */ /* 0x000fc8000f8e00ff */
[----:B------:R-:W-:Y:S01]  /*7c70*/  IMAD.MOV.U32 R4, RZ, RZ, R7 ;  /* 0x000000ffff047224 */ /* 0x000fe200078e0007 */
[----:B------:R-:W-:Y:S01]  /*7c80*/  IADD3 RZ, P3, R5, R6, RZ ;  /* 0x0000000605ff7210 */ /* 0x000fe20007f7e0ff */
[----:B------:R-:W-:-:S04]  /*7c90*/  IMAD.X R5, RZ, RZ, RZ, P1 ;  /* 0x000000ffff057224 */ /* 0x000fc800008e06ff */
[----:B------:R-:W-:-:S08]  /*7ca0*/  IMAD.WIDE.U32.X R4, R15, UR5, R4, P3 ;  /* 0x000000050f047c25 */ /* 0x000fd000098e0404 */
.L_x_173:
[--C-:B------:R-:W-:Y:S01]  /*7cb0*/  SHF.R.U64 R19, R4, UR7, R5.reuse ;  /* 0x0000000704137c19 */ /* 0x100fe20008001205 */
[----:B------:R-:W0:Y:S01]  /*7cc0*/  F2I.U32.TRUNC.NTZ R14, R14 ;  /* 0x0000000e000e7305 */ /* 0x000e22000020f000 */
[----:B------:R-:W-:Y:S01]  /*7cd0*/  SHF.R.U32.HI R4, RZ, UR7, R5 ;  /* 0x00000007ff047c19 */ /* 0x000fe20008011605 */
[----:B------:R-:W-:Y:S01]  /*7ce0*/  ULDC.64 UR4, c[0x0][0x620] ;  /* 0x0001880000047ab9 */ /* 0x000fe20000000a00 */
[----:B------:R-:W-:Y:S01]  /*7cf0*/  IADD3 R7, P1, RZ, -R19, RZ ;  /* 0x80000013ff077210 */ /* 0x000fe20007f3e0ff */
[----:B------:R-:W-:Y:S01]  /*7d00*/  ULDC.64 UR6, c[0x0][0x640] ;  /* 0x0001900000067ab9 */ /* 0x000fe20000000a00 */
[----:B------:R-:W2:Y:S03]  /*7d10*/  LDC R18, c[0x0][0x148] ;  /* 0x00005200ff127b82 */ /* 0x000ea60000000800 */
[----:B------:R-:W-:Y:S01]  /*7d20*/  IMAD.X R4, RZ, RZ, ~R4, P1 ;  /* 0x000000ffff047224 */ /* 0x000fe200008e0e04 */
[----:B------:R-:W-:-:S03]  /*7d30*/  ISETP.NE.U32.AND P1, PT, RZ, UR6, PT ;  /* 0x00000006ff007c0c */ /* 0x000fc6000bf25070 */
[----:B------:R-:W-:Y:S01]  /*7d40*/  IMAD R6, R4, UR4, RZ ;  /* 0x0000000404067c24 */ /* 0x000fe2000f8e02ff */
[----:B------:R-:W-:Y:S01]  /*7d50*/  ISETP.NE.AND.EX P1, PT, RZ, UR7, PT, P1 ;  /* 0x00000007ff007c0c */ /* 0x000fe2000bf25310 */
[----:B------:R-:W-:Y:S01]  /*7d60*/  IMAD.WIDE.U32 R4, R7, UR4, R16 ;  /* 0x0000000407047c25 */ /* 0x000fe2000f8e0010 */
[----:B------:R-:W-:-:S03]  /*7d70*/  ULDC UR4, c[0x0][0x618] ;  /* 0x0001860000047ab9 */ /* 0x000fc60000000800 */
[----:B------:R-:W-:Y:S01]  /*7d80*/  IMAD R7, R7, UR5, R6 ;  /* 0x0000000507077c24 */ /* 0x000fe2000f8e0206 */
[----:B------:R-:W-:Y:S01]  /*7d90*/  ULDC UR5, c[0x0][0x154] ;  /* 0x0000550000057ab9 */ /* 0x000fe20000000800 */
[----:B0-----:R-:W-:Y:S02]  /*7da0*/  IMAD.MOV R6, RZ, RZ, -R14 ;  /* 0x000000ffff067224 */ /* 0x001fe400078e0a0e */
[----:B------:R-:W-:Y:S02]  /*7db0*/  IMAD.IADD R5, R5, 0x1, R7 ;  /* 0x0000000105057824 */ /* 0x000fe400078e0207 */
[----:B-1----:R-:W-:Y:S01]  /*7dc0*/  IMAD R12, R13, R6, R12 ;  /* 0x000000060d0c7224 */ /* 0x002fe200078e020c */
[----:B------:R-:W-:Y:S02]  /*7dd0*/  I2FP.F32.U32 R6, R11 ;  /* 0x0000000b00067245 */ /* 0x000fe40000201000 */
[--C-:B------:R-:W-:Y:S02]  /*7de0*/  SHF.R.U64 R13, R4, UR4, R5.reuse ;  /* 0x00000004040d7c19 */ /* 0x100fe40008001205 */
[----:B------:R-:W-:Y:S01]  /*7df0*/  SHF.R.U32.HI R4, RZ, UR4, R5 ;  /* 0x00000004ff047c19 */ /* 0x000fe20008011605 */
[----:B------:R-:W-:Y:S01]  /*7e00*/  FMUL R6, R6, UR5 ;  /* 0x0000000506067c20 */ /* 0x000fe20008400000 */
[----:B------:R-:W-:-:S02]  /*7e10*/  ULDC UR4, c[0x0][0x608] ;  /* 0x0001820000047ab9 */ /* 0x000fc40000000800 */
[--C-:B------:R-:W-:Y:S01]  /*7e20*/  SHF.R.U64 R15, R13, UR4, R4.reuse ;  /* 0x000000040d0f7c19 */ /* 0x100fe20008001204 */
[----:B------:R0:W1:Y:S01]  /*7e30*/  F2I.U32.TRUNC.NTZ R20, R6 ;  /* 0x0000000600147305 */ /* 0x000062000020f000 */
[----:B------:R-:W-:Y:S01]  /*7e40*/  SHF.R.U32.HI R4, RZ, UR4, R4 ;  /* 0x00000004ff047c19 */ /* 0x000fe20008011604 */
[----:B------:R-:W-:-:S03]  /*7e50*/  ULDC UR4, c[0x0][0x658] ;  /* 0x0001960000047ab9 */ /* 0x000fc60000000800 */
[--C-:B------:R-:W-:Y:S02]  /*7e60*/  SHF.R.U64 R14, R15, UR4, R4.reuse ;  /* 0x000000040f0e7c19 */ /* 0x100fe40008001204 */
[----:B------:R-:W-:-:S03]  /*7e70*/  SHF.R.U32.HI R21, RZ, UR4, R4 ;  /* 0x00000004ff157c19 */ /* 0x000fc60008011604 */
[----:B------:R-:W-:Y:S02]  /*7e80*/  IMAD.MOV.U32 R4, RZ, RZ, R14 ;  /* 0x000000ffff047224 */ /* 0x000fe400078e000e */
[----:B------:R-:W-:Y:S01]  /*7e90*/  IMAD.MOV.U32 R5, RZ, RZ, R21 ;  /* 0x000000ffff057224 */ /* 0x000fe200078e0015 */
[----:B0-----:R-:W-:Y:S06]  /*7ea0*/  @!P1 BRA `(.L_x_174) ;  /* 0x0000000000289947 */ /* 0x001fec0003800000 */
        /* <DEDUP_REMOVED lines=10> */
.L_x_174:
[----:B------:R-:W-:Y:S01]  /*7f50*/  ISETP.NE.AND P1, PT, R2, 0x1, PT ;  /* 0x000000010200780c */ /* 0x000fe20003f25270 */
[----:B------:R-:W-:Y:S01]  /*7f60*/  ULDC UR4, c[0x0][0x648] ;  /* 0x0001920000047ab9 */ /* 0x000fe20000000800 */
[----:B------:R-:W-:Y:S01]  /*7f70*/  LOP3.LUT R15, R15, UR29, RZ, 0xc0, !PT ;  /* 0x0000001d0f0f7c12 */ /* 0x000fe2000f8ec0ff */
[----:B-1----:R-:W-:Y:S01]  /*7f80*/  IMAD.MOV R20, RZ, RZ, -R20 ;  /* 0x000000ffff147224 */ /* 0x002fe200078e0a14 */
[----:B------:R-:W-:Y:S01]  /*7f90*/  SHF.R.U64 R4, R4, UR4, R5 ;  /* 0x0000000404047c19 */ /* 0x000fe20008001205 */
[----:B------:R-:W-:Y:S01]  /*7fa0*/  ULDC UR4, c[0x0][0x638] ;  /* 0x00018e0000047ab9 */ /* 0x000fe20000000800 */
[----:B------:R-:W-:Y:S01]  /*7fb0*/  LOP3.LUT R13, R13, UR13, RZ, 0xc0, !PT ;  /* 0x0000000d0d0d7c12 */ /* 0x000fe2000f8ec0ff */
[----:B------:R-:W-:Y:S02]  /*7fc0*/  ULDC UR5, c[0x0][0x610] ;  /* 0x0001840000057ab9 */ /* 0x000fe40000000800 */
[----:B------:R-:W-:Y:S02]  /*7fd0*/  IMAD.MOV R5, RZ, RZ, -R4 ;  /* 0x000000ffff057224 */ /* 0x000fe400078e0a04 */
[----:B------:R-:W-:-:S02]  /*7fe0*/  IMAD R15, R4, UR21, R15 ;  /* 0x00000015040f7c24 */ /* 0x000fc4000f8e020f */
[----:B--2---:R-:W-:Y:S02]  /*7ff0*/  @P1 IMAD R12, R18, R20, R11 ;  /* 0x00000014120c1224 */ /* 0x004fe400078e020b */
[----:B------:R-:W-:Y:S01]  /*8000*/  IMAD R14, R5, UR4, R14 ;  /* 0x00000004050e7c24 */ /* 0x000fe2000f8e020e */
[----:B------:R-:W-:Y:S01]  /*8010*/  ULDC UR4, c[0x0][0x600] ;  /* 0x0001800000047ab9 */ /* 0x000fe20000000800 */
[----:B------:R-:W-:Y:S02]  /*8020*/  IMAD R12, R15, UR5, R12 ;  /* 0x000000050f0c7c24 */ /* 0x000fe4000f8e020c */
[----:B------:R-:W-:Y:S02]  /*8030*/  IMAD R5, R14, UR4, R13 ;  /* 0x000000040e057c24 */ /* 0x000fe4000f8e020d */
[----:B------:R-:W-:-:S03]  /*8040*/  IMAD.MOV.U32 R4, RZ, RZ, 0x1 ;  /* 0x00000001ff047424 */ /* 0x000fc600078e00ff */
[----:B------:R-:W-:Y:S02]  /*8050*/  SEL R18, R5, R12, !P1 ;  /* 0x0000000c05127207 */ /* 0x000fe40004800000 */
[----:B------:R-:W-:-:S07]  /*8060*/  SEL R22, R12, R5, !P1 ;  /* 0x000000050c167207 */ /* 0x000fce0004800000 */
.L_x_172:
[----:B------:R-:W-:Y:S05]  /*8070*/  BSYNC B1 ;  /* 0x0000000000017941 */ /* 0x000fea0003800000 */
.L_x_171:
[----:B------:R-:W-:-:S13]  /*8080*/  LOP3.LUT P1, RZ, R4, 0xff, RZ, 0xc0, !PT ;  /* 0x000000ff04ff7812 */ /* 0x000fda000782c0ff */
[----:B------:R-:W-:Y:S05]  /*8090*/  @P1 BRA `(.L_x_175) ;  /* 0xfffffff000b41947 */ /* 0x000fea000383ffff */
[----:B------:R-:W-:Y:S05]  /*80a0*/  BSYNC B0 ;  /* 0x0000000000007941 */ /* 0x000fea0003800000 */
.L_x_163:
[----:B------:R-:W-:-:S03]  /*80b0*/  UMOV UR4, 0xffffffff ;  /* 0xffffffff00047882 */ /* 0x000fc60000000000 */
[----:B------:R-:W-:Y:S05]  /*80c0*/  BRA.DIV UR4, `(.L_x_176) ;  /* 0x0000000604907947 */ /* 0x000fea000b800000 */
[----:B------:R-:W-:-:S13]  /*80d0*/  ELECT P6, URZ, PT ;  /* 0x00000000003f782f */ /* 0x000fda00038c0000 */
.L_x_194:
[----:B------:R-:W-:Y:S04]  /*80e0*/  BSSY B0, `(.L_x_177) ;  /* 0x000003d000007945 */ /* 0x000fe80003800000 */
[----:B------:R-:W-:Y:S05]  /*80f0*/  @!P6 BRA `(.L_x_178) ;  /* 0x0000000000ece947 */ /* 0x000fea0003800000 */
[----:B------:R-:W-:-:S04]  /*8100*/  LOP3.LUT R23, R23, 0x2, RZ, 0xfc, !PT ;  /* 0x0000000217177812 */ /* 0x000fc800078efcff */
[----:B------:R-:W-:-:S13]  /*8110*/  ISETP.NE.AND P0, PT, R23, 0x3, PT ;  /* 0x000000031700780c */ /* 0x000fda0003f05270 */
[----:B------:R-:W-:Y:S05]  /*8120*/  @!P0 BRA `(.L_x_179) ;  /* 0x0000000000048947 */ /* 0x000fea0003800000 */
[----:B------:R-:W-:Y:S01]  /*8130*/  BPT.TRAP 0x1 ;  /* 0x000000040000795c */ /* 0x000fe20000300000 */
.L_x_179:
[----:B------:R-:W0:Y:S01]  /*8140*/  S2R R5, SR_CgaCtaId ;  /* 0x0000000000057919 */ /* 0x000e220000008800 */
[----:B------:R-:W-:Y:S02]  /*8150*/  MOV R0, 0x400 ;  /* 0x0000040000007802 */ /* 0x000fe40000000f00 */
[----:B------:R-:W-:Y:S02]  /*8160*/  SHF.L.U32 R2, R3, 0x1f, RZ ;  /* 0x0000001f03027819 */ /* 0x000fe400000006ff */
[----:B0-----:R-:W-:-:S05]  /*8170*/  LEA R5, R5, R0, 0x18 ;  /* 0x0000000005057211 */ /* 0x001fca00078ec0ff */
[----:B------:R-:W-:-:S04]  /*8180*/  VIADD R5, R5, 0x30 ;  /* 0x0000003005057836 */ /* 0x000fc80000000000 */
[C---:B------:R-:W-:Y:S02]  /*8190*/  IMAD R7, R8.reuse, 0x8, R5 ;  /* 0x0000000808077824 */ /* 0x040fe400078e0205 */
[----:B------:R-:W-:Y:S02]  /*81a0*/  VIADD R8, R8, 0x1 ;  /* 0x0000000108087836 */ /* 0x000fe40000000000 */
[----:B------:R-:W0:Y:S03]  /*81b0*/  SYNCS.PHASECHK.TRANS64.TRYWAIT P0, [R7+URZ], R2 ;  /* 0x00000002070075a7 */ /* 0x000e26000800017f */
[----:B------:R-:W-:-:S04]  /*81c0*/  ISETP.NE.AND P1, PT, R8, 0x6, PT ;  /* 0x000000060800780c */ /* 0x000fc80003f25270 */
[----:B------:R-:W-:Y:S02]  /*81d0*/  SEL R0, RZ, 0x1, P1 ;  /* 0x00000001ff007807 */ /* 0x000fe40000800000 */
[----:B------:R-:W-:Y:S02]  /*81e0*/  SEL R8, R8, RZ, P1 ;  /* 0x000000ff08087207 */ /* 0x000fe40000800000 */
[----:B------:R-:W-:-:S03]  /*81f0*/  LOP3.LUT R9, R3, R0, RZ, 0x3c, !PT ;  /* 0x0000000003097212 */ /* 0x000fc600078e3cff */
[----:B------:R-:W-:Y:S01]  /*8200*/  IMAD R6, R8, 0x8, R5 ;  /* 0x0000000808067824 */ /* 0x000fe200078e0205 */
[----:B------:R-:W-:Y:S01]  /*8210*/  SHF.L.U32 R3, R9, 0x1f, RZ ;  /* 0x0000001f09037819 */ /* 0x000fe200000006ff */
[----:B0-----:R-:W-:Y:S06]  /*8220*/  @!P0 BRA `(.L_x_180) ;  /* 0x0000000400588947 */ /* 0x001fec0003800000 */
.L_x_195:
[----:B------:R-:W1:Y:S01]  /*8230*/  SYNCS.PHASECHK.TRANS64.TRYWAIT P0, [R6+URZ], R3 ;  /* 0x00000003060075a7 */ /* 0x000e62000800017f */
[----:B------:R-:W-:-:S05]  /*8240*/  VIADD R0, R8, 0x1 ;  /* 0x0000000108007836 */ /* 0x000fca0000000000 */
[----:B------:R-:W-:-:S04]  /*8250*/  ISETP.NE.AND P1, PT, R0, 0x6, PT ;  /* 0x000000060000780c */ /* 0x000fc80003f25270 */
[----:B0-----:R-:W-:Y:S02]  /*8260*/  SEL R2, RZ, 0x1, P1 ;  /* 0x00000001ff027807 */ /* 0x001fe40000800000 */
[----:B------:R-:W-:Y:S02]  /*8270*/  SEL R0, R0, RZ, P1 ;  /* 0x000000ff00007207 */ /* 0x000fe40000800000 */
[----:B------:R-:W-:-:S03]  /*8280*/  LOP3.LUT R9, R9, R2, RZ, 0x3c, !PT ;  /* 0x0000000209097212 */ /* 0x000fc600078e3cff */
[----:B------:R-:W-:Y:S01]  /*8290*/  IMAD R7, R0, 0x8, R5 ;  /* 0x0000000800077824 */ /* 0x000fe200078e0205 */
[----:B------:R-:W-:Y:S01]  /*82a0*/  SHF.L.U32 R4, R9, 0x1f, RZ ;  /* 0x0000001f09047819 */ /* 0x000fe200000006ff */
[----:B-1----:R-:W-:Y:S06]  /*82b0*/  @!P0 BRA `(.L_x_181) ;  /* 0x0000000400488947 */ /* 0x002fec0003800000 */
.L_x_196:
[----:B------:R-:W1:Y:S01]  /*82c0*/  SYNCS.PHASECHK.TRANS64.TRYWAIT P0, [R7+URZ], R4 ;  /* 0x00000004070075a7 */ /* 0x000e62000800017f */
[----:B------:R-:W-:-:S05]  /*82d0*/  VIADD R0, R0, 0x1 ;  /* 0x0000000100007836 */ /* 0x000fca0000000000 */
[----:B------:R-:W-:-:S04]  /*82e0*/  ISETP.NE.AND P1, PT, R0, 0x6, PT ;  /* 0x000000060000780c */ /* 0x000fc80003f25270 */
[----:B------:R-:W-:Y:S02]  /*82f0*/  SEL R2, RZ, 0x1, P1 ;  /* 0x00000001ff027807 */ /* 0x000fe40000800000 */
[----:B------:R-:W-:Y:S02]  /*8300*/  SEL R0, R0, RZ, P1 ;  /* 0x000000ff00007207 */ /* 0x000fe40000800000 */
[----:B------:R-:W-:-:S03]  /*8310*/  LOP3.LUT R9, R9, R2, RZ, 0x3c, !PT ;  /* 0x0000000209097212 */ /* 0x000fc600078e3cff */
[----:B0-----:R-:W-:Y:S01]  /*8320*/  IMAD R6, R0, 0x8, R5 ;  /* 0x0000000800067824 */ /* 0x001fe200078e0205 */
[----:B------:R-:W-:Y:S01]  /*8330*/  SHF.L.U32 R3, R9, 0x1f, RZ ;  /* 0x0000001f09037819 */ /* 0x000fe200000006ff */
[----:B-1----:R-:W-:Y:S06]  /*8340*/  @!P0 BRA `(.L_x_182) ;  /* 0x0000000400388947 */ /* 0x002fec0003800000 */
.L_x_197:
        /* <DEDUP_REMOVED lines=9> */
.L_x_198:
[----:B------:R-:W1:Y:S01]  /*83e0*/  SYNCS.PHASECHK.TRANS64.TRYWAIT P0, [R7+URZ], R4 ;  /* 0x00000004070075a7 */ /* 0x000e62000800017f */
[----:B------:R-:W-:-:S05]  /*83f0*/  VIADD R0, R0, 0x1 ;  /* 0x0000000100007836 */ /* 0x000fca0000000000 */
[----:B------:R-:W-:-:S04]  /*8400*/  ISETP.NE.AND P1, PT, R0, 0x6, PT ;  /* 0x000000060000780c */ /* 0x000fc80003f25270 */
[----:B------:R-:W-:Y:S02]  /*8410*/  SEL R2, RZ, 0x1, P1 ;  /* 0x00000001ff027807 */ /* 0x000fe40000800000 */
[----:B------:R-:W-:Y:S02]  /*8420*/  SEL R0, R0, RZ, P1 ;  /* 0x000000ff00007207 */ /* 0x000fe40000800000 */
[----:B------:R-:W-:Y:S01]  /*8430*/  LOP3.LUT R2, R9, R2, RZ, 0x3c, !PT ;  /* 0x0000000209027212 */ /* 0x000fe200078e3cff */
[----:B-1----:R-:W-:Y:S06]  /*8440*/  @!P0 BRA `(.L_x_184) ;  /* 0x0000000400208947 */ /* 0x002fec0003800000 */
.L_x_199:
[----:B------:R-:W-:Y:S01]  /*8450*/  IMAD R5, R0, 0x8, R5 ;  /* 0x0000000800057824 */ /* 0x000fe200078e0205 */
[----:B------:R-:W-:-:S07]  /*8460*/  SHF.L.U32 R0, R2, 0x1f, RZ ;  /* 0x0000001f02007819 */ /* 0x000fce00000006ff */
.L_x_185:
[----:B--2---:R2:W3:Y:S02]  /*8470*/  SYNCS.PHASECHK.TRANS64.TRYWAIT P0, [R5+URZ], R0 ;  /* 0x00000000050075a7 */ /* 0x0044e4000800017f */
[----:B---3--:R-:W-:Y:S05]  /*8480*/  @!P0 NANOSLEEP.SYNCS 0x989680 ;  /* 0x009896800000895d */ /* 0x008fea0003900000 */
[----:B------:R-:W3:Y:S02]  /*8490*/  @!P0 SYNCS.PHASECHK.TRANS64 P0, [R5+URZ], R0 ;  /* 0x00000000050085a7 */ /* 0x000ee4000800007f */
[----:B---3--:R-:W-:Y:S05]  /*84a0*/  @!P0 BRA `(.L_x_185) ;  /* 0xfffffffc00f08947 */ /* 0x008fea000383ffff */
.L_x_178:
[----:B------:R-:W-:Y:S05]  /*84b0*/  BSYNC B0 ;  /* 0x0000000000007941 */ /* 0x000fea0003800000 */
.L_x_177:
[----:B------:R-:W-:Y:S05]  /*84c0*/  EXIT ;  /* 0x000000000000794d */ /* 0x000fea0003800000 */
.L_x_15:
[----:B0-----:R-:W-:-:S04]  /*84d0*/  IMAD.U32 R3, RZ, RZ, UR43 ;  /* 0x0000002bff037e24 */ /* 0x001fc8000f8e00ff */
[----:B------:R0:W1:Y:S03]  /*84e0*/  SYNCS.PHASECHK.TRANS64.TRYWAIT P0, [R3+URZ+-0x8], R0 ;  /* 0xfffff800030075a7 */ /* 0x000066000800017f */
[----:B-1----:R-:W-:Y:S05]  /*84f0*/  @!P0 NANOSLEEP.SYNCS 0x989680 ;  /* 0x009896800000895d */ /* 0x002fea0003900000 */
[----:B------:R-:W1:Y:S02]  /*8500*/  @!P0 SYNCS.PHASECHK.TRANS64 P0, [R3+URZ+-0x8], R0 ;  /* 0xfffff800030085a7 */ /* 0x000e64000800007f */
[----:B-1----:R-:W-:Y:S05]  /*8510*/  @!P0 BRA `(.L_x_15) ;  /* 0xfffffffc00ec8947 */ /* 0x002fea000383ffff */
[----:B------:R-:W-:Y:S05]  /*8520*/  BRA `(.L_x_186) ;  /* 0xffffff9000187947 */ /* 0x000fea000383ffff */
.L_x_20:
[----:B-1----:R1:W2:Y:S02]  /*8530*/  SYNCS.PHASECHK.TRANS64.TRYWAIT P1, [R3+URZ], R0 ;  /* 0x00000000030075a7 */ /* 0x0022a4000802017f */
[----:B--2---:R-:W-:Y:S05]  /*8540*/  @!P1 NANOSLEEP.SYNCS 0x989680 ;  /* 0x009896800000995d */ /* 0x004fea0003900000 */
[----:B------:R-:W2:Y:S02]  /*8550*/  @!P1 SYNCS.PHASECHK.TRANS64 P1, [R3+URZ], R0 ;  /* 0x00000000030095a7 */ /* 0x000ea4000802007f */
[----:B--2---:R-:W-:Y:S05]  /*8560*/  @!P1 BRA `(.L_x_20) ;  /* 0xfffffffc00f09947 */ /* 0x004fea000383ffff */
[----:B------:R-:W-:Y:S05]  /*8570*/  BRA `(.L_x_19) ;  /* 0xffffff90008c7947 */ /* 0x000fea000383ffff */
.L_x_25:
[----:B-1----:R-:W-:-:S04]  /*8580*/  IMAD.U32 R4, RZ, RZ, UR8 ;  /* 0x00000008ff047e24 */ /* 0x002fc8000f8e00ff */
[----:B------:R1:W2:Y:S03]  /*8590*/  SYNCS.PHASECHK.TRANS64.TRYWAIT P1, [R4+URZ], R3 ;  /* 0x00000003040075a7 */ /* 0x0002a6000802017f */
[----:B--2---:R-:W-:Y:S05]  /*85a0*/  @!P1 NANOSLEEP.SYNCS 0x989680 ;  /* 0x009896800000995d */ /* 0x004fea0003900000 */
[----:B------:R-:W2:Y:S02]  /*85b0*/  @!P1 SYNCS.PHASECHK.TRANS64 P1, [R4+URZ], R3 ;  /* 0x00000003040095a7 */ /* 0x000ea4000802007f */
[----:B--2---:R-:W-:Y:S05]  /*85c0*/  @!P1 BRA `(.L_x_25) ;  /* 0xfffffffc00ec9947 */ /* 0x004fea000383ffff */
[----:B------:R-:W-:Y:S05]  /*85d0*/  BRA `(.L_x_24) ;  /* 0xffffff9800ac7947 */ /* 0x000fea000383ffff */
.L_x_31:
[----:B0-----:R-:W-:-:S04]  /*85e0*/  IMAD.U32 R3, RZ, RZ, UR43 ;  /* 0x0000002bff037e24 */ /* 0x001fc8000f8e00ff */
[----:B------:R0:W1:Y:S03]  /*85f0*/  SYNCS.PHASECHK.TRANS64.TRYWAIT P0, [R3+URZ+0x8], R0 ;  /* 0x00000800030075a7 */ /* 0x000066000800017f */
[----:B-1----:R-:W-:Y:S05]  /*8600*/  @!P0 NANOSLEEP.SYNCS 0x989680 ;  /* 0x009896800000895d */ /* 0x002fea0003900000 */
[----:B------:R-:W1:Y:S02]  /*8610*/  @!P0 SYNCS.PHASECHK.TRANS64 P0, [R3+URZ+0x8], R0 ;  /* 0x00000800030085a7 */ /* 0x000e64000800007f */
[----:B-1----:R-:W-:Y:S05]  /*8620*/  @!P0 BRA `(.L_x_31) ;  /* 0xfffffffc00ec8947 */ /* 0x002fea000383ffff */
[----:B------:R-:W-:Y:S05]  /*8630*/  BRA `(.L_x_187) ;  /* 0xffffffa400287947 */ /* 0x000fea000383ffff */
.L_x_164:
[----:B------:R-:W-:Y:S01]  /*8640*/  BSSY B1, `(.L_x_188) ;  /* 0x0000006000017945 */ /* 0x000fe20003800000 */
[----:B------:R-:W-:-:S07]  /*8650*/  IMAD.MOV.U32 R15, RZ, RZ, -0x1 ;  /* 0xffffffffff0f7424 */ /* 0x000fce00078e00ff */
[----:B-----5:R-:W-:Y:S05]  /*8660*/  WARPSYNC.COLLECTIVE R15, `(.L_x_189) ;  /* 0x000000000f0c7348 */ /* 0x020fea0003c00000 */
[----:B------:R-:W-:Y:S02]  /*8670*/  ELECT P6, UR62, PT ;  /* 0x00000000003e782f */ /* 0x000fe400038c0000 */
[----:B------:R-:W-:Y:S01]  /*8680*/  MOV R14, UR62 ;  /* 0x0000003e000e7c02 */ /* 0x000fe20008000f00 */
[----:B-----5:R-:W-:Y:S10]  /*8690*/  ENDCOLLECTIVE ;  /* 0x000000000000791b */ /* 0x020ff40003800000 */
.L_x_189:
[----:B------:R-:W-:Y:S05]  /*86a0*/  BSYNC B1 ;  /* 0x0000000000017941 */ /* 0x000fea0003800000 */
.L_x_188:
[----:B------:R-:W-:Y:S05]  /*86b0*/  BRA `(.L_x_190) ;  /* 0xffffffec00387947 */ /* 0x000fea000383ffff */
.L_x_167:
[----:B-1----:R1:W2:Y:S02]  /*86c0*/  SYNCS.PHASECHK.TRANS64.TRYWAIT P1, [R11+URZ+0x30], R6 ;  /* 0x000030060b0075a7 */ /* 0x0022a4000802017f */
[----:B--2---:R-:W-:Y:S05]  /*86d0*/  @!P1 NANOSLEEP.SYNCS 0x989680 ;  /* 0x009896800000995d */ /* 0x004fea0003900000 */
[----:B------:R-:W2:Y:S02]  /*86e0*/  @!P1 SYNCS.PHASECHK.TRANS64 P1, [R11+URZ+0x30], R6 ;  /* 0x000030060b0095a7 */ /* 0x000ea4000802007f */
[----:B--2---:R-:W-:Y:S05]  /*86f0*/  @!P1 BRA `(.L_x_167) ;  /* 0xfffffffc00f09947 */ /* 0x004fea000383ffff */
[----:B------:R-:W-:Y:S05]  /*8700*/  BRA `(.L_x_191) ;  /* 0xffffffec006c7947 */ /* 0x000fea000383ffff */
.L_x_176:
[----:B------:R-:W-:Y:S01]  /*8710*/  BSSY B0, `(.L_x_192) ;  /* 0x0000006000007945 */ /* 0x000fe20003800000 */
[----:B------:R-:W-:-:S07]  /*8720*/  IMAD.MOV.U32 R15, RZ, RZ, -0x1 ;  /* 0xffffffffff0f7424 */ /* 0x000fce00078e00ff */
[----:B-----5:R-:W-:Y:S05]  /*8730*/  WARPSYNC.COLLECTIVE R15, `(.L_x_193) ;  /* 0x000000000f0c7348 */ /* 0x020fea0003c00000 */
[----:B------:R-:W-:Y:S02]  /*8740*/  ELECT P6, UR62, PT ;  /* 0x00000000003e782f */ /* 0x000fe400038c0000 */
[----:B------:R-:W-:Y:S01]  /*8750*/  MOV R14, UR62 ;  /* 0x0000003e000e7c02 */ /* 0x000fe20008000f00 */
[----:B-----5:R-:W-:Y:S10]  /*8760*/  ENDCOLLECTIVE ;  /* 0x000000000000791b */ /* 0x020ff40003800000 */
.L_x_193:
[----:B------:R-:W-:Y:S05]  /*8770*/  BSYNC B0 ;  /* 0x0000000000007941 */ /* 0x000fea0003800000 */
.L_x_192:
[----:B------:R-:W-:Y:S05]  /*8780*/  BRA `(.L_x_194) ;  /* 0xfffffff800547947 */ /* 0x000fea000383ffff */
.L_x_180:
[----:B0-----:R0:W1:Y:S02]  /*8790*/  SYNCS.PHASECHK.TRANS64.TRYWAIT P0, [R7+URZ], R2 ;  /* 0x00000002070075a7 */ /* 0x001064000800017f */
[----:B-1----:R-:W-:Y:S05]  /*87a0*/  @!P0 NANOSLEEP.SYNCS 0x989680 ;  /* 0x009896800000895d */ /* 0x002fea0003900000 */
[----:B------:R-:W1:Y:S02]  /*87b0*/  @!P0 SYNCS.PHASECHK.TRANS64 P0, [R7+URZ], R2 ;  /* 0x00000002070085a7 */ /* 0x000e64000800007f */
[----:B-1----:R-:W-:Y:S05]  /*87c0*/  @!P0 BRA `(.L_x_180) ;  /* 0xfffffffc00f08947 */ /* 0x002fea000383ffff */
[----:B------:R-:W-:Y:S05]  /*87d0*/  BRA `(.L_x_195) ;  /* 0xfffffff800947947 */ /* 0x000fea000383ffff */
.L_x_181:
[----:B0-----:R0:W1:Y:S02]  /*87e0*/  SYNCS.PHASECHK.TRANS64.TRYWAIT P0, [R6+URZ], R3 ;  /* 0x00000003060075a7 */ /* 0x001064000800017f */
[----:B-1----:R-:W-:Y:S05]  /*87f0*/  @!P0 NANOSLEEP.SYNCS 0x989680 ;  /* 0x009896800000895d */ /* 0x002fea0003900000 */
[----:B------:R-:W1:Y:S02]  /*8800*/  @!P0 SYNCS.PHASECHK.TRANS64 P0, [R6+URZ], R3 ;  /* 0x00000003060085a7 */ /* 0x000e64000800007f */
[----:B-1----:R-:W-:Y:S05]  /*8810*/  @!P0 BRA `(.L_x_181) ;  /* 0xfffffffc00f08947 */ /* 0x002fea000383ffff */
[----:B------:R-:W-:Y:S05]  /*8820*/  BRA `(.L_x_196) ;  /* 0xfffffff800a47947 */ /* 0x000fea000383ffff */
.L_x_182:
[----:B0-----:R0:W1:Y:S02]  /*8830*/  SYNCS.PHASECHK.TRANS64.TRYWAIT P0, [R7+URZ], R4 ;  /* 0x00000004070075a7 */ /* 0x001064000800017f */
[----:B-1----:R-:W-:Y:S05]  /*8840*/  @!P0 NANOSLEEP.SYNCS 0x989680 ;  /* 0x009896800000895d */ /* 0x002fea0003900000 */
[----:B------:R-:W1:Y:S02]  /*8850*/  @!P0 SYNCS.PHASECHK.TRANS64 P0, [R7+URZ], R4 ;  /* 0x00000004070085a7 */ /* 0x000e64000800007f */
[----:B-1----:R-:W-:Y:S05]  /*8860*/  @!P0 BRA `(.L_x_182) ;  /* 0xfffffffc00f08947 */ /* 0x002fea000383ffff */
[----:B------:R-:W-:Y:S05]  /*8870*/  BRA `(.L_x_197) ;  /* 0xfffffff800b47947 */ /* 0x000fea000383ffff */
.L_x_183:
[----:B0-----:R0:W1:Y:S02]  /*8880*/  SYNCS.PHASECHK.TRANS64.TRYWAIT P0, [R6+URZ], R3 ;  /* 0x00000003060075a7 */ /* 0x001064000800017f */
[----:B-1----:R-:W-:Y:S05]  /*8890*/  @!P0 NANOSLEEP.SYNCS 0x989680 ;  /* 0x009896800000895d */ /* 0x002fea0003900000 */
[----:B------:R-:W1:Y:S02]  /*88a0*/  @!P0 SYNCS.PHASECHK.TRANS64 P0, [R6+URZ], R3 ;  /* 0x00000003060085a7 */ /* 0x000e64000800007f */
[----:B-1----:R-:W-:Y:S05]  /*88b0*/  @!P0 BRA `(.L_x_183) ;  /* 0xfffffffc00f08947 */ /* 0x002fea000383ffff */
[----:B------:R-:W-:Y:S05]  /*88c0*/  BRA `(.L_x_198) ;  /* 0xfffffff800c47947 */ /* 0x000fea000383ffff */
.L_x_184:
[----:B-1----:R1:W2:Y:S02]  /*88d0*/  SYNCS.PHASECHK.TRANS64.TRYWAIT P0, [R7+URZ], R4 ;  /* 0x00000004070075a7 */ /* 0x0022a4000800017f */
[----:B--2---:R-:W-:Y:S05]  /*88e0*/  @!P0 NANOSLEEP.SYNCS 0x989680 ;  /* 0x009896800000895d */ /* 0x004fea0003900000 */
[----:B------:R-:W2:Y:S02]  /*88f0*/  @!P0 SYNCS.PHASECHK.TRANS64 P0, [R7+URZ], R4 ;  /* 0x00000004070085a7 */ /* 0x000ea4000800007f */
[----:B--2---:R-:W-:Y:S05]  /*8900*/  @!P0 BRA `(.L_x_184) ;  /* 0xfffffffc00f08947 */ /* 0x004fea000383ffff */
[----:B------:R-:W-:Y:S05]  /*8910*/  BRA `(.L_x_199) ;  /* 0xfffffff800cc7947 */ /* 0x000fea000383ffff */
.L_x_200:
[----:B------:R-:W-:-:S00]  /*8920*/  BRA `(.L_x_200) ;  /* 0xfffffffc00fc7947 */ /* 0x000fc0000383ffff */
[----:B------:R-:W-:-:S00]  /*8930*/  NOP ;  /* 0x0000000000007918 */ /* 0x000fc00000000000 */
        /* <DEDUP_REMOVED lines=12> */
.L_x_201:


//--------------------- .nv.global.init           --------------------------
	.section	.nv.global.init,"aw",@progbits
.nv.global.init:
	.type		$str$22,@object
	.size		$str$22,($str$23 - $str$22)
$str$22:
        /*0000*/ 	.byte	0x6b, 0x5f, 0x74, 0x69, 0x6c, 0x65, 0x5f, 0x63, 0x6f, 0x75, 0x6e, 0x74, 0x20, 0x3e, 0x3d, 0x20
        /*0010*/ 	.byte	0x31, 0x00
	.type		$str$23,@object
	.size		$str$23,(__unnamed_1 - $str$23)
$str$23:
        /*0012*/ 	.byte	0x2f, 0x74, 0x6d, 0x70, 0x2f, 0x63, 0x75, 0x74, 0x6c, 0x61, 0x73, 0x73, 0x5f, 0x73, 0x77, 0x65
        /*0022*/ 	.byte	0x65, 0x70, 0x5f, 0x73, 0x72, 0x63, 0x2f, 0x69, 0x6e, 0x63, 0x6c, 0x75, 0x64, 0x65, 0x2f, 0x63
        /*0032*/ 	.byte	0x75, 0x74, 0x6c, 0x61, 0x73, 0x73, 0x2f, 0x67, 0x65, 0x6d, 0x6d, 0x2f, 0x63, 0x6f, 0x6c, 0x6c
        /*0042*/ 	.byte	0x65, 0x63, 0x74, 0x69, 0x76, 0x65, 0x2f, 0x73, 0x6d, 0x39, 0x30, 0x5f, 0x6d, 0x6d, 0x61, 0x5f
        /*0052*/ 	.byte	0x74, 0x6d, 0x61, 0x5f, 0x67, 0x6d, 0x6d, 0x61, 0x5f, 0x73, 0x73, 0x5f, 0x77, 0x61, 0x72, 0x70
        /*0062*/ 	.byte	0x73, 0x70, 0x65, 0x63, 0x69, 0x61, 0x6c, 0x69, 0x7a, 0x65, 0x64, 0x2e, 0x68, 0x70, 0x70, 0x00
	.type		__unnamed_1,@object
	.size		__unnamed_1,(.L_0 - __unnamed_1)
__unnamed_1:
        /*0072*/ 	.byte	0x76, 0x6f, 0x69, 0x64, 0x20, 0x63, 0x75, 0x74, 0x6c, 0x61, 0x73, 0x73, 0x3a, 0x3a, 0x67, 0x65
        /* <DEDUP_REMOVED lines=176> */
        /*0b82*/ 	.byte	0x3a, 0x3a, 0x69, 0x64, 0x65, 0x6e, 0x74, 0x69, 0x74, 0x79, 0x5d, 0x00
.L_0:


//--------------------- .nv.shared._ZN7cutlass13device_kernelINS_4gemm6kernel13GemmUniversalIN4cute5tupleIJiiiiEEENS1_10collective13CollectiveMmaINS1_34MainloopSm90TmaGmmaWarpSpecializedILi6ENS5_IJNS4_1CILi1EEESB_SB_EEENS1_32KernelTmaWarpSpecializedPingpongEEENS5_IJNSA_ILi64EEENSA_ILi128EEESG_EEENS_10tfloat32_tENS5_IJlSB_lEEESI_SJ_NS4_8TiledMMAINS4_8MMA_AtomIJNS4_4SM904GMMA30MMA_64x128x8_F32TF32TF32_SS_TNILNSN_7ScaleInE1ELSP_1EEEEEENS4_6LayoutISC_NS5_IJNSA_ILi0EEEST_ST_EEEEENS5_IJNS4_10UnderscoreESW_SW_EEEEENS4_13SM90_TMA_LOADENS4_14ComposedLayoutINS4_7SwizzleILi3ELi4ELi3EEENS4_18smem_ptr_flag_bitsILi32EEENSS_INS5_IJNSA_ILi8EEENSA_ILi32EEEEEENS5_IJS16_SB_EEEEEEEvNS4_8identityESZ_S1A_vS1B_EENS_8epilogue10collective6detail29Sm90TmaWarpSpecializedAdapterINS1E_15DefaultEpilogueISI_SJ_SJ_NS1D_6thread17LinearCombinationISI_Li1EffLNS1I_9ScaleType4KindE0ELNS_15FloatRoundStyleE2ESI_EENS1_15EpilogueDefaultEEEEEvvEEEEvNT_6ParamsE --------------------------
	.section	.nv.shared._ZN7cutlass13device_kernelINS_4gemm6kernel13GemmUniversalIN4cute5tupleIJiiiiEEENS1_10collective13CollectiveMmaINS1_34MainloopSm90TmaGmmaWarpSpecializedILi6ENS5_IJNS4_1CILi1EEESB_SB_EEENS1_32KernelTmaWarpSpecializedPingpongEEENS5_IJNSA_ILi64EEENSA_ILi128EEESG_EEENS_10tfloat32_tENS5_IJlSB_lEEESI_SJ_NS4_8TiledMMAINS4_8MMA_AtomIJNS4_4SM904GMMA30MMA_64x128x8_F32TF32TF32_SS_TNILNSN_7ScaleInE1ELSP_1EEEEEENS4_6LayoutISC_NS5_IJNSA_ILi0EEEST_ST_EEEEENS5_IJNS4_10UnderscoreESW_SW_EEEEENS4_13SM90_TMA_LOADENS4_14ComposedLayoutINS4_7SwizzleILi3ELi4ELi3EEENS4_18smem_ptr_flag_bitsILi32EEENSS_INS5_IJNSA_ILi8EEENSA_ILi32EEEEEENS5_IJS16_SB_EEEEEEEvNS4_8identityESZ_S1A_vS1B_EENS_8epilogue10collective6detail29Sm90TmaWarpSpecializedAdapterINS1E_15DefaultEpilogueISI_SJ_SJ_NS1D_6thread17LinearCombinationISI_Li1EffLNS1I_9ScaleType4KindE0ELNS_15FloatRoundStyleE2ESI_EENS1_15EpilogueDefaultEEEEEvvEEEEvNT_6ParamsE,"aw",@nobits
	.sectionflags	@""
	.align	16
	.zero		1024


//--------------------- .nv.shared.reserved.0     --------------------------
	.section	.nv.shared.reserved.0,"aw",@nobits
	.weak		__nv_reservedSMEM_offset_0_alias
	.size		__nv_reservedSMEM_offset_0_alias, 0, 0
	.other		__nv_reservedSMEM_offset_0_alias,@"STO_CUDA_RESERVED_SHARED STV_DEFAULT"
__nv_reservedSMEM_offset_0_alias:
	.zero		0


//--------------------- .nv.global                --------------------------
	.section	.nv.global,"aw",@nobits
.nv.global:
	.type		_ZN40_INTERNAL_f8f50fdc_4_k_cu_c772640b_241554cute1_E,@object
	.size		_ZN40_INTERNAL_f8f50fdc_4_k_cu_c772640b_241554cute1_E,(_ZN40_INTERNAL_f8f50fdc_4_k_cu_c772640b_241554cuda3std3__45__cpo6cbeginE - _ZN40_INTERNAL_f8f50fdc_4_k_cu_c772640b_241554cute1_E)
_ZN40_INTERNAL_f8f50fdc_4_k_cu_c772640b_241554cute1_E:
	.zero		1
	.type		_ZN40_INTERNAL_f8f50fdc_4_k_cu_c772640b_241554cuda3std3__45__cpo6cbeginE,@object
	.size		_ZN40_INTERNAL_f8f50fdc_4_k_cu_c772640b_241554cuda3std3__45__cpo6cbeginE,(_ZN40_INTERNAL_f8f50fdc_4_k_cu_c772640b_241554cuda3std3__48in_placeE - _ZN40_INTERNAL_f8f50fdc_4_k_cu_c772640b_241554cuda3std3__45__cpo6cbeginE)
_ZN40_INTERNAL_f8f50fdc_4_k_cu_c772640b_241554cuda3std3__45__cpo6cbeginE:
	.zero		1
	.type		_ZN40_INTERNAL_f8f50fdc_4_k_cu_c772640b_241554cuda3std3__48in_placeE,@object
	.size		_ZN40_INTERNAL_f8f50fdc_4_k_cu_c772640b_241554cuda3std3__48in_placeE,(_ZN40_INTERNAL_f8f50fdc_4_k_cu_c772640b_241554cuda3std6ranges3__45__cpo9iter_moveE - _ZN40_INTERNAL_f8f50fdc_4_k_cu_c772640b_241554cuda3std3__48in_placeE)
_ZN40_INTERNAL_f8f50fdc_4_k_cu_c772640b_241554cuda3std3__48in_placeE:
	.zero		1
	.type		_ZN40_INTERNAL_f8f50fdc_4_k_cu_c772640b_241554cuda3std6ranges3__45__cpo9iter_moveE,@object
	.size		_ZN40_INTERNAL_f8f50fdc_4_k_cu_c772640b_241554cuda3std6ranges3__45__cpo9iter_moveE,(_ZN40_INTERNAL_f8f50fdc_4_k_cu_c772640b_241554cuda3std3__45__cpo5beginE - _ZN40_INTERNAL_f8f50fdc_4_k_cu_c772640b_241554cuda3std6ranges3__45__cpo9iter_moveE)
_ZN40_INTERNAL_f8f50fdc_4_k_cu_c772640b_241554cuda3std6ranges3__45__cpo9iter_moveE:
	.zero		1
	.type		_ZN40_INTERNAL_f8f50fdc_4_k_cu_c772640b_241554cuda3std3__45__cpo5beginE,@object
	.size		_ZN40_INTERNAL_f8f50fdc_4_k_cu_c772640b_241554cuda3std3__45__cpo5beginE,(_ZN40_INTERNAL_f8f50fdc_4_k_cu_c772640b_241554cuda3std3__442_GLOBAL__N__f8f50fdc_4_k_cu_c772640b_241556ignoreE - _ZN40_INTERNAL_f8f50fdc_4_k_cu_c772640b_241554cuda3std3__45__cpo5beginE)
_ZN40_INTERNAL_f8f50fdc_4_k_cu_c772640b_241554cuda3std3__45__cpo5beginE:
	.zero		1
	.type		_ZN40_INTERNAL_f8f50fdc_4_k_cu_c772640b_241554cuda3std3__442_GLOBAL__N__f8f50fdc_4_k_cu_c772640b_241556ignoreE,@object
	.size		_ZN40_INTERNAL_f8f50fdc_4_k_cu_c772640b_241554cuda3std3__442_GLOBAL__N__f8f50fdc_4_k_cu_c772640b_241556ignoreE,(_ZN40_INTERNAL_f8f50fdc_4_k_cu_c772640b_241554cute7productE - _ZN40_INTERNAL_f8f50fdc_4_k_cu_c772640b_241554cuda3std3__442_GLOBAL__N__f8f50fdc_4_k_cu_c772640b_241556ignoreE)
_ZN40_INTERNAL_f8f50fdc_4_k_cu_c772640b_241554cuda3std3__442_GLOBAL__N__f8f50fdc_4_k_cu_c772640b_241556ignoreE:
	.zero		1
	.type		_ZN40_INTERNAL_f8f50fdc_4_k_cu_c772640b_241554cute7productE,@object
	.size		_ZN40_INTERNAL_f8f50fdc_4_k_cu_c772640b_241554cute7productE,(_ZN40_INTERNAL_f8f50fdc_4_k_cu_c772640b_241554cuda3std3__45__cpo3endE - _ZN40_INTERNAL_f8f50fdc_4_k_cu_c772640b_241554cute7productE)
_ZN40_INTERNAL_f8f50fdc_4_k_cu_c772640b_241554cute7productE:
	.zero		1
	.type		_ZN40_INTERNAL_f8f50fdc_4_k_cu_c772640b_241554cuda3std3__45__cpo3endE,@object
	.size		_ZN40_INTERNAL_f8f50fdc_4_k_cu_c772640b_241554cuda3std3__45__cpo3endE,(_ZN40_INTERNAL_f8f50fdc_4_k_cu_c772640b_241554cuda3std3__419piecewise_constructE - _ZN40_INTERNAL_f8f50fdc_4_k_cu_c772640b_241554cuda3std3__45__cpo3endE)
_ZN40_INTERNAL_f8f50fdc_4_k_cu_c772640b_241554cuda3std3__45__cpo3endE:
	.zero		1
	.type		_ZN40_INTERNAL_f8f50fdc_4_k_cu_c772640b_241554cuda3std3__419piecewise_constructE,@object
	.size		_ZN40_INTERNAL_f8f50fdc_4_k_cu_c772640b_241554cuda3std3__419piecewise_constructE,(_ZN40_INTERNAL_f8f50fdc_4_k_cu_c772640b_241554cuda3std3__45__cpo4cendE - _ZN40_INTERNAL_f8f50fdc_4_k_cu_c772640b_241554cuda3std3__419piecewise_constructE)
_ZN40_INTERNAL_f8f50fdc_4_k_cu_c772640b_241554cuda3std3__419piecewise_constructE:
	.zero		1
	.type		_ZN40_INTERNAL_f8f50fdc_4_k_cu_c772640b_241554cuda3std3__45__cpo4cendE,@object
	.size		_ZN40_INTERNAL_f8f50fdc_4_k_cu_c772640b_241554cuda3std3__45__cpo4cendE,(_ZN40_INTERNAL_f8f50fdc_4_k_cu_c772640b_241554cuda3std6ranges3__45__cpo4swapE - _ZN40_INTERNAL_f8f50fdc_4_k_cu_c772640b_241554cuda3std3__45__cpo4cendE)
_ZN40_INTERNAL_f8f50fdc_4_k_cu_c772640b_241554cuda3std3__45__cpo4cendE:
	.zero		1
	.type		_ZN40_INTERNAL_f8f50fdc_4_k_cu_c772640b_241554cuda3std6ranges3__45__cpo4swapE,@object
	.size		_ZN40_INTERNAL_f8f50fdc_4_k_cu_c772640b_241554cuda3std6ranges3__45__cpo4swapE,(.L_8 - _ZN40_INTERNAL_f8f50fdc_4_k_cu_c772640b_241554cuda3std6ranges3__45__cpo4swapE)
_ZN40_INTERNAL_f8f50fdc_4_k_cu_c772640b_241554cuda3std6ranges3__45__cpo4swapE:
	.zero		1
.L_8:


//--------------------- .nv.constant0._ZN7cutlass13device_kernelINS_4gemm6kernel13GemmUniversalIN4cute5tupleIJiiiiEEENS1_10collective13CollectiveMmaINS1_34MainloopSm90TmaGmmaWarpSpecializedILi6ENS5_IJNS4_1CILi1EEESB_SB_EEENS1_32KernelTmaWarpSpecializedPingpongEEENS5_IJNSA_ILi64EEENSA_ILi128EEESG_EEENS_10tfloat32_tENS5_IJlSB_lEEESI_SJ_NS4_8TiledMMAINS4_8MMA_AtomIJNS4_4SM904GMMA30MMA_64x128x8_F32TF32TF32_SS_TNILNSN_7ScaleInE1ELSP_1EEEEEENS4_6LayoutISC_NS5_IJNSA_ILi0EEEST_ST_EEEEENS5_IJNS4_10UnderscoreESW_SW_EEEEENS4_13SM90_TMA_LOADENS4_14ComposedLayoutINS4_7SwizzleILi3ELi4ELi3EEENS4_18smem_ptr_flag_bitsILi32EEENSS_INS5_IJNSA_ILi8EEENSA_ILi32EEEEEENS5_IJS16_SB_EEEEEEEvNS4_8identityESZ_S1A_vS1B_EENS_8epilogue10collective6detail29Sm90TmaWarpSpecializedAdapterINS1E_15DefaultEpilogueISI_SJ_SJ_NS1D_6thread17LinearCombinationISI_Li1EffLNS1I_9ScaleType4KindE0ELNS_15FloatRoundStyleE2ESI_EENS1_15EpilogueDefaultEEEEEvvEEEEvNT_6ParamsE --------------------------
	.section	.nv.constant0._ZN7cutlass13device_kernelINS_4gemm6kernel13GemmUniversalIN4cute5tupleIJiiiiEEENS1_10collective13CollectiveMmaINS1_34MainloopSm90TmaGmmaWarpSpecializedILi6ENS5_IJNS4_1CILi1EEESB_SB_EEENS1_32KernelTmaWarpSpecializedPingpongEEENS5_IJNSA_ILi64EEENSA_ILi128EEESG_EEENS_10tfloat32_tENS5_IJlSB_lEEESI_SJ_NS4_8TiledMMAINS4_8MMA_AtomIJNS4_4SM904GMMA30MMA_64x128x8_F32TF32TF32_SS_TNILNSN_7ScaleInE1ELSP_1EEEEEENS4_6LayoutISC_NS5_IJNSA_ILi0EEEST_ST_EEEEENS5_IJNS4_10UnderscoreESW_SW_EEEEENS4_13SM90_TMA_LOADENS4_14ComposedLayoutINS4_7SwizzleILi3ELi4ELi3EEENS4_18smem_ptr_flag_bitsILi32EEENSS_INS5_IJNSA_ILi8EEENSA_ILi32EEEEEENS5_IJS16_SB_EEEEEEEvNS4_8identityESZ_S1A_vS1B_EENS_8epilogue10collective6detail29Sm90TmaWarpSpecializedAdapterINS1E_15DefaultEpilogueISI_SJ_SJ_NS1D_6thread17LinearCombinationISI_Li1EffLNS1I_9ScaleType4KindE0ELNS_15FloatRoundStyleE2ESI_EENS1_15EpilogueDefaultEEEEEvvEEEEvNT_6ParamsE,"a",@progbits
	.sectionflags	@""
	.align	4
.nv.constant0._ZN7cutlass13device_kernelINS_4gemm6kernel13GemmUniversalIN4cute5tupleIJiiiiEEENS1_10collective13CollectiveMmaINS1_34MainloopSm90TmaGmmaWarpSpecializedILi6ENS5_IJNS4_1CILi1EEESB_SB_EEENS1_32KernelTmaWarpSpecializedPingpongEEENS5_IJNSA_ILi64EEENSA_ILi128EEESG_EEENS_10tfloat32_tENS5_IJlSB_lEEESI_SJ_NS4_8TiledMMAINS4_8MMA_AtomIJNS4_4SM904GMMA30MMA_64x128x8_F32TF32TF32_SS_TNILNSN_7ScaleInE1ELSP_1EEEEEENS4_6LayoutISC_NS5_IJNSA_ILi0EEEST_ST_EEEEENS5_IJNS4_10UnderscoreESW_SW_EEEEENS4_13SM90_TMA_LOADENS4_14ComposedLayoutINS4_7SwizzleILi3ELi4ELi3EEENS4_18smem_ptr_flag_bitsILi32EEENSS_INS5_IJNSA_ILi8EEENSA_ILi32EEEEEENS5_IJS16_SB_EEEEEEEvNS4_8identityESZ_S1A_vS1B_EENS_8epilogue10collective6detail29Sm90TmaWarpSpecializedAdapterINS1E_15DefaultEpilogueISI_SJ_SJ_NS1D_6thread17LinearCombinationISI_Li1EffLNS1I_9ScaleType4KindE0ELNS_15FloatRoundStyleE2ESI_EENS1_15EpilogueDefaultEEEEEvvEEEEvNT_6ParamsE:
	.zero		1664


//--------------------- SYMBOLS --------------------------

	.type		.nv.reservedSmem.offset0,@object
	.size		.nv.reservedSmem.offset0,0x4
	.type		__assertfail,@function
